//
// Generated by NVIDIA NVVM Compiler
//
// Compiler Build ID: CL-36424714
// Cuda compilation tools, release 13.0, V13.0.88
// Based on NVVM 20.0.0
//

.version 9.0
.target sm_100
.address_size 64

	// .globl	_Z15Pearson_computeiPKfiPK4int2PKicPKciPf

.visible .entry _Z15Pearson_computeiPKfiPK4int2PKicPKciPf(
	.param .u32 _Z15Pearson_computeiPKfiPK4int2PKicPKciPf_param_0,
	.param .u64 .ptr .align 1 _Z15Pearson_computeiPKfiPK4int2PKicPKciPf_param_1,
	.param .u32 _Z15Pearson_computeiPKfiPK4int2PKicPKciPf_param_2,
	.param .u64 .ptr .align 1 _Z15Pearson_computeiPKfiPK4int2PKicPKciPf_param_3,
	.param .u64 .ptr .align 1 _Z15Pearson_computeiPKfiPK4int2PKicPKciPf_param_4,
	.param .u8 _Z15Pearson_computeiPKfiPK4int2PKicPKciPf_param_5,
	.param .u64 .ptr .align 1 _Z15Pearson_computeiPKfiPK4int2PKicPKciPf_param_6,
	.param .u32 _Z15Pearson_computeiPKfiPK4int2PKicPKciPf_param_7,
	.param .u64 .ptr .align 1 _Z15Pearson_computeiPKfiPK4int2PKicPKciPf_param_8
)
{
	.reg .pred 	%p<27>;
	.reg .b16 	%rs<10>;
	.reg .b32 	%r<110>;
	.reg .b32 	%f<199>;
	.reg .b64 	%rd<104>;

	ld.param.u32 	%r52, [_Z15Pearson_computeiPKfiPK4int2PKicPKciPf_param_0];
	ld.param.u64 	%rd13, [_Z15Pearson_computeiPKfiPK4int2PKicPKciPf_param_1];
	ld.param.u32 	%r50, [_Z15Pearson_computeiPKfiPK4int2PKicPKciPf_param_2];
	ld.param.u64 	%rd14, [_Z15Pearson_computeiPKfiPK4int2PKicPKciPf_param_3];
	ld.param.u64 	%rd15, [_Z15Pearson_computeiPKfiPK4int2PKicPKciPf_param_4];
	ld.param.s8 	%rs5, [_Z15Pearson_computeiPKfiPK4int2PKicPKciPf_param_5];
	ld.param.u64 	%rd16, [_Z15Pearson_computeiPKfiPK4int2PKicPKciPf_param_6];
	ld.param.u32 	%r51, [_Z15Pearson_computeiPKfiPK4int2PKicPKciPf_param_7];
	ld.param.u64 	%rd17, [_Z15Pearson_computeiPKfiPK4int2PKicPKciPf_param_8];
	cvta.to.global.u64 	%rd1, %rd17;
	mov.u32 	%r53, %ctaid.x;
	mov.u32 	%r54, %ntid.x;
	mov.u32 	%r55, %tid.x;
	mad.lo.s32 	%r1, %r53, %r54, %r55;
	mov.u32 	%r56, %nctaid.x;
	mul.lo.s32 	%r2, %r56, %r54;
	setp.ge.s32 	%p1, %r1, %r52;
	@%p1 bra 	$L__BB0_36;
	cvta.to.global.u64 	%rd18, %rd15;
	cvta.to.global.u64 	%rd19, %rd14;
	cvta.to.global.u64 	%rd2, %rd16;
	cvta.to.global.u64 	%rd3, %rd13;
	mul.wide.s32 	%rd20, %r1, 4;
	add.s64 	%rd21, %rd18, %rd20;
	ld.global.u32 	%r57, [%rd21];
	cvt.s64.s32 	%rd4, %r57;
	mul.wide.s32 	%rd22, %r57, 8;
	add.s64 	%rd23, %rd19, %rd22;
	ld.global.v2.u32 	{%r58, %r59}, [%rd23];
	mul.lo.s32 	%r60, %r58, %r50;
	cvt.s64.s32 	%rd5, %r60;
	mul.lo.s32 	%r61, %r59, %r50;
	cvt.s64.s32 	%rd6, %r61;
	setp.lt.s16 	%p2, %rs5, 1;
	@%p2 bra 	$L__BB0_36;
	setp.lt.s32 	%p3, %r50, 1;
	@%p3 bra 	$L__BB0_28;
	cvt.s32.s16 	%r3, %rs5;
	and.b32  	%r4, %r50, 3;
	and.b32  	%r5, %r50, 2147483644;
	and.b32  	%r6, %r50, 1;
	neg.s32 	%r7, %r5;
	mov.b32 	%r87, 0;
	shl.b64 	%rd52, %rd5, 2;
	add.s64 	%rd53, %rd52, %rd3;
	add.s64 	%rd7, %rd53, 8;
	shl.b64 	%rd54, %rd6, 2;
	add.s64 	%rd55, %rd54, %rd3;
	add.s64 	%rd8, %rd55, 8;
$L__BB0_4:
	setp.lt.u32 	%p13, %r50, 4;
	mov.f32 	%f147, 0f00000000;
	mov.b32 	%r104, 0;
	mov.f32 	%f146, %f147;
	mov.f32 	%f145, %f147;
	mov.f32 	%f144, %f147;
	mov.f32 	%f143, %f147;
	mov.u32 	%r94, %r104;
	@%p13 bra 	$L__BB0_15;
	mul.lo.s32 	%r90, %r2, 3;
	shl.b32 	%r89, %r2, 1;
	mov.f32 	%f147, 0f00000000;
	mov.b32 	%r91, 0;
	mov.u64 	%rd102, %rd8;
	mov.u64 	%rd103, %rd7;
	mov.u32 	%r88, %r2;
	mov.u32 	%r92, %r7;
	mov.u32 	%r94, %r91;
$L__BB0_6:
	.pragma "nounroll";
	cvt.s64.s32 	%rd56, %r91;
	add.s64 	%rd57, %rd56, %rd4;
	add.s64 	%rd58, %rd2, %rd57;
	ld.global.u8 	%r75, [%rd58];
	setp.ne.s32 	%p14, %r87, %r75;
	@%p14 bra 	$L__BB0_8;
	ld.global.f32 	%f110, [%rd103+-8];
	ld.global.f32 	%f111, [%rd102+-8];
	add.f32 	%f143, %f143, %f110;
	add.f32 	%f144, %f144, %f111;
	fma.rn.f32 	%f145, %f110, %f110, %f145;
	fma.rn.f32 	%f146, %f111, %f111, %f146;
	fma.rn.f32 	%f147, %f110, %f111, %f147;
	add.s32 	%r94, %r94, 1;
$L__BB0_8:
	cvt.s64.s32 	%rd59, %r88;
	add.s64 	%rd60, %rd59, %rd4;
	add.s64 	%rd61, %rd2, %rd60;
	ld.global.u8 	%r76, [%rd61];
	setp.ne.s32 	%p15, %r87, %r76;
	@%p15 bra 	$L__BB0_10;
	ld.global.f32 	%f112, [%rd103+-4];
	ld.global.f32 	%f113, [%rd102+-4];
	add.f32 	%f143, %f143, %f112;
	add.f32 	%f144, %f144, %f113;
	fma.rn.f32 	%f145, %f112, %f112, %f145;
	fma.rn.f32 	%f146, %f113, %f113, %f146;
	fma.rn.f32 	%f147, %f112, %f113, %f147;
	add.s32 	%r94, %r94, 1;
$L__BB0_10:
	cvt.s64.s32 	%rd62, %r89;
	add.s64 	%rd63, %rd62, %rd4;
	add.s64 	%rd64, %rd2, %rd63;
	ld.global.u8 	%r77, [%rd64];
	setp.ne.s32 	%p16, %r87, %r77;
	@%p16 bra 	$L__BB0_12;
	ld.global.f32 	%f114, [%rd103];
	ld.global.f32 	%f115, [%rd102];
	add.f32 	%f143, %f143, %f114;
	add.f32 	%f144, %f144, %f115;
	fma.rn.f32 	%f145, %f114, %f114, %f145;
	fma.rn.f32 	%f146, %f115, %f115, %f146;
	fma.rn.f32 	%f147, %f114, %f115, %f147;
	add.s32 	%r94, %r94, 1;
$L__BB0_12:
	cvt.s64.s32 	%rd65, %r90;
	add.s64 	%rd66, %rd65, %rd4;
	add.s64 	%rd67, %rd2, %rd66;
	ld.global.u8 	%r78, [%rd67];
	setp.ne.s32 	%p17, %r87, %r78;
	@%p17 bra 	$L__BB0_14;
	ld.global.f32 	%f116, [%rd103+4];
	ld.global.f32 	%f117, [%rd102+4];
	add.f32 	%f143, %f143, %f116;
	add.f32 	%f144, %f144, %f117;
	fma.rn.f32 	%f145, %f116, %f116, %f145;
	fma.rn.f32 	%f146, %f117, %f117, %f146;
	fma.rn.f32 	%f147, %f116, %f117, %f147;
	add.s32 	%r94, %r94, 1;
$L__BB0_14:
	add.s32 	%r92, %r92, 4;
	shl.b32 	%r79, %r2, 2;
	add.s32 	%r91, %r91, %r79;
	add.s32 	%r90, %r90, %r79;
	add.s32 	%r89, %r89, %r79;
	add.s32 	%r88, %r88, %r79;
	add.s64 	%rd103, %rd103, 16;
	add.s64 	%rd102, %rd102, 16;
	setp.eq.s32 	%p18, %r92, 0;
	mov.u32 	%r104, %r5;
	@%p18 bra 	$L__BB0_15;
	bra.uni 	$L__BB0_6;
$L__BB0_15:
	setp.eq.s32 	%p19, %r4, 0;
	@%p19 bra 	$L__BB0_25;
	setp.eq.s32 	%p20, %r4, 1;
	@%p20 bra 	$L__BB0_22;
	mul.lo.s32 	%r34, %r104, %r2;
	cvt.s64.s32 	%rd68, %r34;
	add.s64 	%rd69, %rd68, %rd4;
	add.s64 	%rd70, %rd2, %rd69;
	ld.global.u8 	%r81, [%rd70];
	setp.ne.s32 	%p21, %r87, %r81;
	@%p21 bra 	$L__BB0_19;
	cvt.u64.u32 	%rd71, %r104;
	add.s64 	%rd72, %rd71, %rd5;
	shl.b64 	%rd73, %rd72, 2;
	add.s64 	%rd74, %rd3, %rd73;
	ld.global.f32 	%f119, [%rd74];
	add.s64 	%rd75, %rd71, %rd6;
	shl.b64 	%rd76, %rd75, 2;
	add.s64 	%rd77, %rd3, %rd76;
	ld.global.f32 	%f120, [%rd77];
	add.f32 	%f143, %f143, %f119;
	add.f32 	%f144, %f144, %f120;
	fma.rn.f32 	%f145, %f119, %f119, %f145;
	fma.rn.f32 	%f146, %f120, %f120, %f146;
	fma.rn.f32 	%f147, %f119, %f120, %f147;
	add.s32 	%r94, %r94, 1;
$L__BB0_19:
	add.s32 	%r82, %r34, %r2;
	cvt.s64.s32 	%rd78, %r82;
	add.s64 	%rd79, %rd78, %rd4;
	add.s64 	%rd80, %rd2, %rd79;
	ld.global.u8 	%r83, [%rd80];
	setp.ne.s32 	%p22, %r87, %r83;
	@%p22 bra 	$L__BB0_21;
	cvt.u64.u32 	%rd81, %r104;
	add.s64 	%rd82, %rd81, %rd5;
	shl.b64 	%rd83, %rd82, 2;
	add.s64 	%rd84, %rd3, %rd83;
	ld.global.f32 	%f121, [%rd84+4];
	add.s64 	%rd85, %rd81, %rd6;
	shl.b64 	%rd86, %rd85, 2;
	add.s64 	%rd87, %rd3, %rd86;
	ld.global.f32 	%f122, [%rd87+4];
	add.f32 	%f143, %f143, %f121;
	add.f32 	%f144, %f144, %f122;
	fma.rn.f32 	%f145, %f121, %f121, %f145;
	fma.rn.f32 	%f146, %f122, %f122, %f146;
	fma.rn.f32 	%f147, %f121, %f122, %f147;
	add.s32 	%r94, %r94, 1;
$L__BB0_21:
	add.s32 	%r104, %r104, 2;
$L__BB0_22:
	setp.eq.s32 	%p23, %r6, 0;
	@%p23 bra 	$L__BB0_25;
	mul.lo.s32 	%r84, %r104, %r2;
	cvt.s64.s32 	%rd88, %r84;
	add.s64 	%rd89, %rd88, %rd4;
	add.s64 	%rd90, %rd2, %rd89;
	ld.global.u8 	%r85, [%rd90];
	setp.ne.s32 	%p24, %r87, %r85;
	@%p24 bra 	$L__BB0_25;
	cvt.u64.u32 	%rd91, %r104;
	add.s64 	%rd92, %rd91, %rd5;
	shl.b64 	%rd93, %rd92, 2;
	add.s64 	%rd94, %rd3, %rd93;
	ld.global.f32 	%f123, [%rd94];
	add.s64 	%rd95, %rd91, %rd6;
	shl.b64 	%rd96, %rd95, 2;
	add.s64 	%rd97, %rd3, %rd96;
	ld.global.f32 	%f124, [%rd97];
	add.f32 	%f143, %f143, %f123;
	add.f32 	%f144, %f144, %f124;
	fma.rn.f32 	%f145, %f123, %f123, %f145;
	fma.rn.f32 	%f146, %f124, %f124, %f146;
	fma.rn.f32 	%f147, %f123, %f124, %f147;
	add.s32 	%r94, %r94, 1;
$L__BB0_25:
	setp.lt.s32 	%p25, %r94, %r51;
	mov.f32 	%f163, 0f7FC00000;
	@%p25 bra 	$L__BB0_27;
	cvt.rn.f32.s32 	%f126, %r94;
	mul.f32 	%f127, %f147, %f126;
	mul.f32 	%f128, %f143, %f144;
	sub.f32 	%f129, %f127, %f128;
	mul.f32 	%f130, %f145, %f126;
	mul.f32 	%f131, %f143, %f143;
	sub.f32 	%f132, %f130, %f131;
	mul.f32 	%f133, %f146, %f126;
	mul.f32 	%f134, %f144, %f144;
	sub.f32 	%f135, %f133, %f134;
	mul.f32 	%f136, %f132, %f135;
	sqrt.rn.f32 	%f137, %f136;
	div.rn.f32 	%f163, %f129, %f137;
$L__BB0_27:
	mul.lo.s32 	%r86, %r2, %r87;
	cvt.s64.s32 	%rd98, %r86;
	add.s64 	%rd99, %rd98, %rd4;
	shl.b64 	%rd100, %rd99, 2;
	add.s64 	%rd101, %rd1, %rd100;
	st.global.f32 	[%rd101], %f163;
	add.s32 	%r87, %r87, 1;
	setp.eq.s32 	%p26, %r87, %r3;
	@%p26 bra 	$L__BB0_36;
	bra.uni 	$L__BB0_4;
$L__BB0_28:
	and.b16  	%rs1, %rs5, 3;
	setp.lt.u16 	%p4, %rs5, 4;
	mov.b32 	%r108, 0;
	@%p4 bra 	$L__BB0_31;
	and.b16  	%rs2, %rs5, 124;
	setp.gt.s32 	%p5, %r51, 0;
	mov.f32 	%f99, 0f00000000;
	div.rn.f32 	%f100, %f99, 0f00000000;
	selp.f32 	%f98, 0f7FC00000, %f100, %p5;
	mov.b16 	%rs9, 0;
	mov.b32 	%r108, 0;
$L__BB0_30:
	.pragma "nounroll";
	mul.lo.s32 	%r64, %r2, %r108;
	cvt.s64.s32 	%rd24, %r64;
	add.s64 	%rd25, %rd24, %rd4;
	shl.b64 	%rd26, %rd25, 2;
	add.s64 	%rd27, %rd1, %rd26;
	st.global.f32 	[%rd27], %f98;
	add.s32 	%r65, %r64, %r2;
	cvt.s64.s32 	%rd28, %r65;
	add.s64 	%rd29, %rd28, %rd4;
	shl.b64 	%rd30, %rd29, 2;
	add.s64 	%rd31, %rd1, %rd30;
	st.global.f32 	[%rd31], %f98;
	add.s32 	%r66, %r65, %r2;
	cvt.s64.s32 	%rd32, %r66;
	add.s64 	%rd33, %rd32, %rd4;
	shl.b64 	%rd34, %rd33, 2;
	add.s64 	%rd35, %rd1, %rd34;
	st.global.f32 	[%rd35], %f98;
	add.s32 	%r67, %r66, %r2;
	cvt.s64.s32 	%rd36, %r67;
	add.s64 	%rd37, %rd36, %rd4;
	shl.b64 	%rd38, %rd37, 2;
	add.s64 	%rd39, %rd1, %rd38;
	st.global.f32 	[%rd39], %f98;
	add.s32 	%r108, %r108, 4;
	add.s16 	%rs9, %rs9, 4;
	and.b16  	%rs7, %rs9, 255;
	setp.ne.s16 	%p6, %rs7, %rs2;
	@%p6 bra 	$L__BB0_30;
$L__BB0_31:
	setp.eq.s16 	%p7, %rs1, 0;
	@%p7 bra 	$L__BB0_36;
	setp.eq.s16 	%p8, %rs1, 1;
	@%p8 bra 	$L__BB0_34;
	setp.gt.s32 	%p9, %r51, 0;
	mov.f32 	%f101, 0f00000000;
	div.rn.f32 	%f102, %f101, 0f00000000;
	selp.f32 	%f103, 0f7FC00000, %f102, %p9;
	mul.lo.s32 	%r68, %r2, %r108;
	cvt.s64.s32 	%rd40, %r68;
	add.s64 	%rd41, %rd40, %rd4;
	shl.b64 	%rd42, %rd41, 2;
	add.s64 	%rd43, %rd1, %rd42;
	st.global.f32 	[%rd43], %f103;
	add.s32 	%r69, %r68, %r2;
	cvt.s64.s32 	%rd44, %r69;
	add.s64 	%rd45, %rd44, %rd4;
	shl.b64 	%rd46, %rd45, 2;
	add.s64 	%rd47, %rd1, %rd46;
	st.global.f32 	[%rd47], %f103;
	add.s32 	%r108, %r108, 2;
$L__BB0_34:
	and.b16  	%rs8, %rs5, 1;
	setp.eq.b16 	%p10, %rs8, 1;
	not.pred 	%p11, %p10;
	@%p11 bra 	$L__BB0_36;
	setp.gt.s32 	%p12, %r51, 0;
	mov.f32 	%f104, 0f00000000;
	div.rn.f32 	%f105, %f104, 0f00000000;
	selp.f32 	%f106, 0f7FC00000, %f105, %p12;
	mul.lo.s32 	%r70, %r2, %r108;
	cvt.s64.s32 	%rd48, %r70;
	add.s64 	%rd49, %rd48, %rd4;
	shl.b64 	%rd50, %rd49, 2;
	add.s64 	%rd51, %rd1, %rd50;
	st.global.f32 	[%rd51], %f106;
$L__BB0_36:
	ret;

}


// ===== COMPILED SASS (sm_100) =====

	.target	sm_100

	.elftype	@"ET_EXEC"


//--------------------- .note.nv.tkinfo           --------------------------
	.section	.note.nv.tkinfo,"",@"SHT_NOTE"
	.sectionflags	@"SHF_NOTE_NV_TKINFO"
	.tkinfo
        /*0018*/ 	.word	0x00000002
        /*0030*/ 	.string	""
        /*0030*/ 	.string	"ptxas"
        /*0030*/ 	.string	"Cuda compilation tools, release 13.0, V13.0.88"
        /*0030*/ 	.string	"Build cuda_13.0.r13.0/compiler.36424714_0"
        /*0030*/ 	.string	"-arch sm_100 -m 64 "



//--------------------- .note.nv.cuinfo           --------------------------
	.section	.note.nv.cuinfo,"",@"SHT_NOTE"
	.sectionflags	@"SHF_NOTE_NV_CUINFO"
        /*0018*/ 	.short	0x0002
        /*001a*/ 	.short	0x0064
        /*001c*/ 	.short	0x0082
	.zero		2


//--------------------- .nv.info                  --------------------------
	.section	.nv.info,"",@"SHT_CUDA_INFO"
	.align	4


	//----- nvinfo : EIATTR_REGCOUNT
	.align		4
        /*0000*/ 	.byte	0x04, 0x2f
        /*0002*/ 	.short	(.L_1 - .L_0)
	.align		4
.L_0:
        /*0004*/ 	.word	index@(_Z15Pearson_computeiPKfiPK4int2PKicPKciPf)
        /*0008*/ 	.word	0x00000020


	//----- nvinfo : EIATTR_FRAME_SIZE
	.align		4
.L_1:
        /*000c*/ 	.byte	0x04, 0x11
        /*000e*/ 	.short	(.L_3 - .L_2)
	.align		4
.L_2:
        /*0010*/ 	.word	index@($__internal_1_$__cuda_sm3x_div_rn_noftz_f32_slowpath)
        /*0014*/ 	.word	0x00000000


	//----- nvinfo : EIATTR_FRAME_SIZE
	.align		4
.L_3:
        /*0018*/ 	.byte	0x04, 0x11
        /*001a*/ 	.short	(.L_5 - .L_4)
	.align		4
.L_4:
        /*001c*/ 	.word	index@($__internal_0_$__cuda_sm20_sqrt_rn_f32_slowpath)
        /*0020*/ 	.word	0x00000000


	//----- nvinfo : EIATTR_FRAME_SIZE
	.align		4
.L_5:
        /*0024*/ 	.byte	0x04, 0x11
        /*0026*/ 	.short	(.L_7 - .L_6)
	.align		4
.L_6:
        /*0028*/ 	.word	index@(_Z15Pearson_computeiPKfiPK4int2PKicPKciPf)
        /*002c*/ 	.word	0x00000000


	//----- nvinfo : EIATTR_MIN_STACK_SIZE
	.align		4
.L_7:
        /*0030*/ 	.byte	0x04, 0x12
        /*0032*/ 	.short	(.L_9 - .L_8)
	.align		4
.L_8:
        /*0034*/ 	.word	index@(_Z15Pearson_computeiPKfiPK4int2PKicPKciPf)
        /*0038*/ 	.word	0x00000000
.L_9:


//--------------------- .nv.compat                --------------------------
	.section	.nv.compat,"",@"SHT_CUDA_COMPAT_INFO"
	.align	4
        /*0000*/ 	.byte	0x02, 0x09, 0x00, 0x00, 0x02, 0x02, 0x01, 0x00, 0x02, 0x05, 0x05, 0x00, 0x03, 0x07, 0x01, 0x01
        /*0010*/ 	.byte	0x02, 0x03, 0x00, 0x00, 0x02, 0x06, 0x01, 0x00, 0x04, 0x0b, 0x08, 0x00, 0x01, 0x00, 0x00, 0x00
        /*0020*/ 	.byte	0x00, 0x00, 0x00, 0x00


//--------------------- .nv.info._Z15Pearson_computeiPKfiPK4int2PKicPKciPf --------------------------
	.section	.nv.info._Z15Pearson_computeiPKfiPK4int2PKicPKciPf,"",@"SHT_CUDA_INFO"
	.sectionflags	@""
	.align	4


	//----- nvinfo : EIATTR_CUDA_API_VERSION
	.align		4
        /*0000*/ 	.byte	0x04, 0x37
        /*0002*/ 	.short	(.L_11 - .L_10)
.L_10:
        /*0004*/ 	.word	0x00000082


	//----- nvinfo : EIATTR_KPARAM_INFO
	.align		4
.L_11:
        /*0008*/ 	.byte	0x04, 0x17
        /*000a*/ 	.short	(.L_13 - .L_12)
.L_12:
        /*000c*/ 	.word	0x00000000
        /*0010*/ 	.short	0x0008
        /*0012*/ 	.short	0x0040
        /*0014*/ 	.byte	0x00, 0xf5, 0x21, 0x00


	//----- nvinfo : EIATTR_KPARAM_INFO
	.align		4
.L_13:
        /*0018*/ 	.byte	0x04, 0x17
        /*001a*/ 	.short	(.L_15 - .L_14)
.L_14:
        /*001c*/ 	.word	0x00000000
        /*0020*/ 	.short	0x0007
        /*0022*/ 	.short	0x0038
        /*0024*/ 	.byte	0x00, 0xf0, 0x11, 0x00


	//----- nvinfo : EIATTR_KPARAM_INFO
	.align		4
.L_15:
        /*0028*/ 	.byte	0x04, 0x17
        /*002a*/ 	.short	(.L_17 - .L_16)
.L_16:
        /*002c*/ 	.word	0x00000000
        /*0030*/ 	.short	0x0006
        /*0032*/ 	.short	0x0030
        /*0034*/ 	.byte	0x00, 0xf5, 0x21, 0x00


	//----- nvinfo : EIATTR_KPARAM_INFO
	.align		4
.L_17:
        /*0038*/ 	.byte	0x04, 0x17
        /*003a*/ 	.short	(.L_19 - .L_18)
.L_18:
        /*003c*/ 	.word	0x00000000
        /*0040*/ 	.short	0x0005
        /*0042*/ 	.short	0x0028
        /*0044*/ 	.byte	0x00, 0xf0, 0x05, 0x00


	//----- nvinfo : EIATTR_KPARAM_INFO
	.align		4
.L_19:
        /*0048*/ 	.byte	0x04, 0x17
        /*004a*/ 	.short	(.L_21 - .L_20)
.L_20:
        /*004c*/ 	.word	0x00000000
        /*0050*/ 	.short	0x0004
        /*0052*/ 	.short	0x0020
        /*0054*/ 	.byte	0x00, 0xf5, 0x21, 0x00


	//----- nvinfo : EIATTR_KPARAM_INFO
	.align		4
.L_21:
        /*0058*/ 	.byte	0x04, 0x17
        /*005a*/ 	.short	(.L_23 - .L_22)
.L_22:
        /*005c*/ 	.word	0x00000000
        /*0060*/ 	.short	0x0003
        /*0062*/ 	.short	0x0018
        /*0064*/ 	.byte	0x00, 0xf5, 0x21, 0x00


	//----- nvinfo : EIATTR_KPARAM_INFO
	.align		4
.L_23:
        /*0068*/ 	.byte	0x04, 0x17
        /*006a*/ 	.short	(.L_25 - .L_24)
.L_24:
        /*006c*/ 	.word	0x00000000
        /*0070*/ 	.short	0x0002
        /*0072*/ 	.short	0x0010
        /*0074*/ 	.byte	0x00, 0xf0, 0x11, 0x00


	//----- nvinfo : EIATTR_KPARAM_INFO
	.align		4
.L_25:
        /*0078*/ 	.byte	0x04, 0x17
        /*007a*/ 	.short	(.L_27 - .L_26)
.L_26:
        /*007c*/ 	.word	0x00000000
        /*0080*/ 	.short	0x0001
        /*0082*/ 	.short	0x0008
        /*0084*/ 	.byte	0x00, 0xf5, 0x21, 0x00


	//----- nvinfo : EIATTR_KPARAM_INFO
	.align		4
.L_27:
        /*0088*/ 	.byte	0x04, 0x17
        /*008a*/ 	.short	(.L_29 - .L_28)
.L_28:
        /*008c*/ 	.word	0x00000000
        /*0090*/ 	.short	0x0000
        /*0092*/ 	.short	0x0000
        /*0094*/ 	.byte	0x00, 0xf0, 0x11, 0x00


	//----- nvinfo : EIATTR_SPARSE_MMA_MASK
	.align		4
.L_29:
        /*0098*/ 	.byte	0x03, 0x50
        /*009a*/ 	.short	0x0000


	//----- nvinfo : EIATTR_MAXREG_COUNT
	.align		4
        /*009c*/ 	.byte	0x03, 0x1b
        /*009e*/ 	.short	0x00ff


	//----- nvinfo : EIATTR_MERCURY_ISA_VERSION
	.align		4
        /*00a0*/ 	.byte	0x03, 0x5f
        /*00a2*/ 	.short	0x0101


	//----- nvinfo : EIATTR_VRC_CTA_INIT_COUNT
	.align		4
        /*00a4*/ 	.byte	0x02, 0x4a
	.zero		1
	.zero		1


	//----- nvinfo : EIATTR_EXIT_INSTR_OFFSETS
	.align		4
        /*00a8*/ 	.byte	0x04, 0x1c
        /*00aa*/ 	.short	(.L_31 - .L_30)


	//   ....[0]....
.L_30:
        /*00ac*/ 	.word	0x000000a0


	//   ....[1]....
        /*00b0*/ 	.word	0x000000e0


	//   ....[2]....
        /*00b4*/ 	.word	0x00001440


	//   ....[3]....
        /*00b8*/ 	.word	0x00001800


	//   ....[4]....
        /*00bc*/ 	.word	0x00001a20


	//   ....[5]....
        /*00c0*/ 	.word	0x00001b90


	//----- nvinfo : EIATTR_CRS_STACK_SIZE
	.align		4
.L_31:
        /*00c4*/ 	.byte	0x04, 0x1e
        /*00c6*/ 	.short	(.L_33 - .L_32)
.L_32:
        /*00c8*/ 	.word	0x00000000


	//----- nvinfo : EIATTR_CBANK_PARAM_SIZE
	.align		4
.L_33:
        /*00cc*/ 	.byte	0x03, 0x19
        /*00ce*/ 	.short	0x0048


	//----- nvinfo : EIATTR_PARAM_CBANK
	.align		4
        /*00d0*/ 	.byte	0x04, 0x0a
        /*00d2*/ 	.short	(.L_35 - .L_34)
	.align		4
.L_34:
        /*00d4*/ 	.word	index@(.nv.constant0._Z15Pearson_computeiPKfiPK4int2PKicPKciPf)
        /*00d8*/ 	.short	0x0380
        /*00da*/ 	.short	0x0048


	//----- nvinfo : EIATTR_SW_WAR
	.align		4
.L_35:
        /*00dc*/ 	.byte	0x04, 0x36
        /*00de*/ 	.short	(.L_37 - .L_36)
.L_36:
        /*00e0*/ 	.word	0x00000008
.L_37:


//--------------------- .nv.callgraph             --------------------------
	.section	.nv.callgraph,"",@"SHT_CUDA_CALLGRAPH"
	.align	4
	.sectionentsize	8
	.align		4
        /*0000*/ 	.word	0x00000000
	.align		4
        /*0004*/ 	.word	0xffffffff
	.align		4
        /*0008*/ 	.word	0x00000000
	.align		4
        /*000c*/ 	.word	0xfffffffe
	.align		4
        /*0010*/ 	.word	0x00000000
	.align		4
        /*0014*/ 	.word	0xfffffffd
	.align		4
        /*0018*/ 	.word	0x00000000
	.align		4
        /*001c*/ 	.word	0xfffffffc


//--------------------- .text._Z15Pearson_computeiPKfiPK4int2PKicPKciPf --------------------------
	.section	.text._Z15Pearson_computeiPKfiPK4int2PKicPKciPf,"ax",@progbits
	.align	128
        .global         _Z15Pearson_computeiPKfiPK4int2PKicPKciPf
        .type           _Z15Pearson_computeiPKfiPK4int2PKicPKciPf,@function
        .size           _Z15Pearson_computeiPKfiPK4int2PKicPKciPf,(.L_x_33 - _Z15Pearson_computeiPKfiPK4int2PKicPKciPf)
        .other          _Z15Pearson_computeiPKfiPK4int2PKicPKciPf,@"STO_CUDA_ENTRY STV_DEFAULT"
_Z15Pearson_computeiPKfiPK4int2PKicPKciPf:
.text._Z15Pearson_computeiPKfiPK4int2PKicPKciPf:
[----:B------:R-:W-:Y:S01]  /*0000*/  LDC R1, c[0x0][0x37c] ;  /* 0x0000df00ff017b82 */ /* 0x000fe20000000800 */
[----:B------:R-:W0:Y:S07]  /*0010*/  S2R R3, SR_TID.X ;  /* 0x0000000000037919 */ /* 0x000e2e0000002100 */
[----:B------:R-:W0:Y:S01]  /*0020*/  S2UR UR4, SR_CTAID.X ;  /* 0x00000000000479c3 */ /* 0x000e220000002500 */
[----:B------:R-:W1:Y:S07]  /*0030*/  LDCU UR6, c[0x0][0x380] ;  /* 0x00007000ff0677ac */ /* 0x000e6e0008000800 */
[----:B------:R-:W0:Y:S01]  /*0040*/  LDC R4, c[0x0][0x360] ;  /* 0x0000d800ff047b82 */ /* 0x000e220000000800 */
[----:B------:R-:W2:Y:S07]  /*0050*/  LDCU UR5, c[0x0][0x370] ;  /* 0x00006e00ff0577ac */ /* 0x000eae0008000800 */
[----:B------:R-:W3:Y:S01]  /*0060*/  LDC.U8 R2, c[0x0][0x3a8] ;  /* 0x0000ea00ff027b82 */ /* 0x000ee20000000000 */
[----:B0-----:R-:W-:-:S02]  /*0070*/  IMAD R3, R4, UR4, R3 ;  /* 0x0000000404037c24 */ /* 0x001fc4000f8e0203 */
[----:B--2---:R-:W-:-:S03]  /*0080*/  IMAD R4, R4, UR5, RZ ;  /* 0x0000000504047c24 */ /* 0x004fc6000f8e02ff */
[----:B-1----:R-:W-:-:S13]  /*0090*/  ISETP.GE.AND P0, PT, R3, UR6, PT ;  /* 0x0000000603007c0c */ /* 0x002fda000bf06270 */
[----:B---3--:R-:W-:Y:S05]  /*00a0*/  @P0 EXIT ;  /* 0x000000000000094d */ /* 0x008fea0003800000 */
[----:B------:R-:W0:Y:S01]  /*00b0*/  LDC.64 R8, c[0x0][0x3a0] ;  /* 0x0000e800ff087b82 */ /* 0x000e220000000a00 */
[----:B------:R-:W-:-:S04]  /*00c0*/  PRMT R0, R2, 0x8880, RZ ;  /* 0x0000888002007816 */ /* 0x000fc800000000ff */
[----:B------:R-:W-:-:S13]  /*00d0*/  ISETP.GE.AND P0, PT, R0, 0x1, PT ;  /* 0x000000010000780c */ /* 0x000fda0003f06270 */
[----:B------:R-:W-:Y:S05]  /*00e0*/  @!P0 EXIT ;  /* 0x000000000000894d */ /* 0x000fea0003800000 */
[----:B------:R-:W1:Y:S01]  /*00f0*/  LDCU.64 UR8, c[0x0][0x358] ;  /* 0x00006b00ff0877ac */ /* 0x000e620008000a00 */
[----:B0-----:R-:W-:Y:S01]  /*0100*/  IMAD.WIDE R8, R3, 0x4, R8 ;  /* 0x0000000403087825 */ /* 0x001fe200078e0208 */
[----:B------:R-:W0:Y:S04]  /*0110*/  LDCU UR4, c[0x0][0x390] ;  /* 0x00007200ff0477ac */ /* 0x000e280008000800 */
[----:B-1----:R-:W2:Y:S01]  /*0120*/  LDG.E R5, desc[UR8][R8.64] ;  /* 0x0000000808057981 */ /* 0x002ea2000c1e1900 */
[----:B------:R-:W-:Y:S01]  /*0130*/  PRMT R2, R2, 0x8880, RZ ;  /* 0x0000888002027816 */ /* 0x000fe200000000ff */
[----:B0-----:R-:W-:-:S03]  /*0140*/  UISETP.GE.AND UP0, UPT, UR4, 0x1, UPT ;  /* 0x000000010400788c */ /* 0x001fc6000bf06270 */
[----:B------:R-:W-:Y:S02]  /*0150*/  PRMT R2, R2, 0x7710, RZ ;  /* 0x0000771002027816 */ /* 0x000fe400000000ff */
[----:B--2---:R-:W-:-:S04]  /*0160*/  SHF.R.S32.HI R6, RZ, 0x1f, R5 ;  /* 0x0000001fff067819 */ /* 0x004fc80000011405 */
[----:B------:R-:W-:Y:S05]  /*0170*/  BRA.U !UP0, `(.L_x_0) ;  /* 0x0000001108bc7547 */ /* 0x000fea000b800000 */
[----:B------:R-:W0:Y:S02]  /*0180*/  LDC.64 R2, c[0x0][0x398] ;  /* 0x0000e600ff027b82 */ /* 0x000e240000000a00 */
[----:B0-----:R-:W-:-:S06]  /*0190*/  IMAD.WIDE R2, R5, 0x8, R2 ;  /* 0x0000000805027825 */ /* 0x001fcc00078e0202 */
[----:B------:R-:W2:Y:S01]  /*01a0*/  LDG.E.64 R2, desc[UR8][R2.64] ;  /* 0x0000000802027981 */ /* 0x000ea2000c1e1b00 */
[----:B------:R-:W-:Y:S02]  /*01b0*/  ULOP3.LUT UR6, UR4, 0x7ffffffc, URZ, 0xc0, !UPT ;  /* 0x7ffffffc04067892 */ /* 0x000fe4000f8ec0ff */
[----:B--2---:R-:W-:Y:S02]  /*01c0*/  IMAD R8, R2, UR4, RZ ;  /* 0x0000000402087c24 */ /* 0x004fe4000f8e02ff */
[----:B------:R-:W-:Y:S01]  /*01d0*/  IMAD R7, R3, UR4, RZ ;  /* 0x0000000403077c24 */ /* 0x000fe2000f8e02ff */
[----:B------:R-:W-:-:S07]  /*01e0*/  UMOV UR4, URZ ;  /* 0x000000ff00047c82 */ /* 0x000fce0008000000 */
.L_x_12:
[----:B------:R-:W0:Y:S01]  /*01f0*/  LDCU UR5, c[0x0][0x390] ;  /* 0x00007200ff0577ac */ /* 0x000e220008000800 */
[----:B------:R-:W-:Y:S01]  /*0200*/  IMAD.MOV.U32 R9, RZ, RZ, RZ ;  /* 0x000000ffff097224 */ /* 0x000fe200078e00ff */
[----:B------:R-:W-:Y:S02]  /*0210*/  CS2R R16, SRZ ;  /* 0x0000000000107805 */ /* 0x000fe4000001ff00 */
[----:B------:R-:W-:Y:S01]  /*0220*/  CS2R R18, SRZ ;  /* 0x0000000000127805 */ /* 0x000fe2000001ff00 */
[----:B------:R-:W-:Y:S01]  /*0230*/  IMAD.MOV.U32 R0, RZ, RZ, RZ ;  /* 0x000000ffff007224 */ /* 0x000fe200078e00ff */
[----:B0-----:R-:W-:-:S03]  /*0240*/  UISETP.GE.U32.AND UP0, UPT, UR5, 0x4, UPT ;  /* 0x000000040500788c */ /* 0x001fc6000bf06070 */
[----:B------:R-:W-:-:S06]  /*0250*/  UMOV UR5, URZ ;  /* 0x000000ff00057c82 */ /* 0x000fcc0008000000 */
[----:B------:R-:W-:Y:S05]  /*0260*/  BRA.U !UP0, `(.L_x_1) ;  /* 0x0000000908447547 */ /* 0x000fea000b800000 */
[----:B------:R-:W0:Y:S01]  /*0270*/  LDCU UR5, c[0x0][0x3b0] ;  /* 0x00007600ff0577ac */ /* 0x000e220008000800 */
[----:B------:R-:W1:Y:S01]  /*0280*/  LDCU UR7, c[0x0][0x3b4] ;  /* 0x00007680ff0777ac */ /* 0x000e620008000800 */
[----:B------:R-:W2:Y:S01]  /*0290*/  LDCU.64 UR10, c[0x0][0x388] ;  /* 0x00007100ff0a77ac */ /* 0x000ea20008000a00 */
[----:B0-----:R-:W-:-:S04]  /*02a0*/  IADD3 R10, P0, PT, R5, UR5, RZ ;  /* 0x00000005050a7c10 */ /* 0x001fc8000ff1e0ff */
[----:B-1----:R-:W-:-:S05]  /*02b0*/  IADD3.X R11, PT, PT, R6, UR7, RZ, P0, !PT ;  /* 0x00000007060b7c10 */ /* 0x002fca00087fe4ff */
[----:B------:R-:W3:Y:S01]  /*02c0*/  LDG.E.U8 R10, desc[UR8][R10.64] ;  /* 0x000000080a0a7981 */ /* 0x000ee2000c1e1100 */
[----:B------:R-:W-:Y:S01]  /*02d0*/  SHF.R.S32.HI R3, RZ, 0x1f, R4 ;  /* 0x0000001fff037819 */ /* 0x000fe20000011404 */
[C---:B------:R-:W-:Y:S01]  /*02e0*/  IMAD.SHL.U32 R24, R4.reuse, 0x2, RZ ;  /* 0x0000000204187824 */ /* 0x040fe200078e00ff */
[C---:B------:R-:W-:Y:S01]  /*02f0*/  IADD3 R22, P0, P1, R4.reuse, UR5, R5 ;  /* 0x0000000504167c10 */ /* 0x040fe2000f91e005 */
[----:B------:R-:W-:-:S03]  /*0300*/  IMAD R2, R4, 0x3, RZ ;  /* 0x0000000304027824 */ /* 0x000fc600078e02ff */
[----:B------:R-:W-:Y:S02]  /*0310*/  IADD3.X R23, PT, PT, R3, UR7, R6, P0, P1 ;  /* 0x0000000703177c10 */ /* 0x000fe400087e2406 */
[----:B------:R-:W-:Y:S02]  /*0320*/  SHF.R.S32.HI R3, RZ, 0x1f, R24 ;  /* 0x0000001fff037819 */ /* 0x000fe40000011418 */
[--C-:B------:R-:W-:Y:S01]  /*0330*/  IADD3 R20, P0, P1, R24, UR5, R5.reuse ;  /* 0x0000000518147c10 */ /* 0x100fe2000f91e005 */
[----:B------:R-:W4:Y:S01]  /*0340*/  LDG.E.U8 R22, desc[UR8][R22.64] ;  /* 0x0000000816167981 */ /* 0x000f22000c1e1100 */
[----:B------:R-:W-:Y:S02]  /*0350*/  SHF.R.S32.HI R9, RZ, 0x1f, R2 ;  /* 0x0000001fff097819 */ /* 0x000fe40000011402 */
[----:B------:R-:W-:Y:S02]  /*0360*/  IADD3.X R21, PT, PT, R3, UR7, R6, P0, P1 ;  /* 0x0000000703157c10 */ /* 0x000fe400087e2406 */
[----:B------:R-:W-:-:S02]  /*0370*/  IADD3 R14, P2, P3, R2, UR5, R5 ;  /* 0x00000005020e7c10 */ /* 0x000fc4000fb5e005 */
[----:B------:R-:W-:Y:S01]  /*0380*/  SHF.R.S32.HI R3, RZ, 0x1f, R8 ;  /* 0x0000001fff037819 */ /* 0x000fe20000011408 */
[----:B------:R-:W5:Y:S01]  /*0390*/  LDG.E.U8 R20, desc[UR8][R20.64] ;  /* 0x0000000814147981 */ /* 0x000f62000c1e1100 */
[----:B------:R-:W-:Y:S02]  /*03a0*/  IADD3.X R15, PT, PT, R9, UR7, R6, P2, P3 ;  /* 0x00000007090f7c10 */ /* 0x000fe400097e6406 */
[----:B------:R-:W-:Y:S02]  /*03b0*/  SHF.R.S32.HI R0, RZ, 0x1f, R7 ;  /* 0x0000001fff007819 */ /* 0x000fe40000011407 */
[C---:B--2---:R-:W-:Y:S01]  /*03c0*/  LEA R12, P2, R7.reuse, UR10, 0x2 ;  /* 0x0000000a070c7c11 */ /* 0x044fe2000f8410ff */
[----:B------:R-:W2:Y:S03]  /*03d0*/  LDG.E.U8 R14, desc[UR8][R14.64] ;  /* 0x000000080e0e7981 */ /* 0x000ea6000c1e1100 */
[----:B------:R-:W-:-:S02]  /*03e0*/  LEA.HI.X R13, R7, UR11, R0, 0x2, P2 ;  /* 0x0000000b070d7c11 */ /* 0x000fc400090f1400 */
[----:B---3--:R-:W-:Y:S02]  /*03f0*/  ISETP.NE.AND P0, PT, R10, UR4, PT ;  /* 0x000000040a007c0c */ /* 0x008fe4000bf05270 */
[----:B------:R-:W-:-:S04]  /*0400*/  LEA R10, P1, R8, UR10, 0x2 ;  /* 0x0000000a080a7c11 */ /* 0x000fc8000f8210ff */
[----:B------:R-:W-:-:S07]  /*0410*/  LEA.HI.X R11, R8, UR11, R3, 0x2, P1 ;  /* 0x0000000b080b7c11 */ /* 0x000fce00088f1403 */
[----:B------:R-:W3:Y:S04]  /*0420*/  @!P0 LDG.E R0, desc[UR8][R10.64] ;  /* 0x000000080a008981 */ /* 0x000ee8000c1e1900 */
[----:B------:R-:W3:Y:S01]  /*0430*/  @!P0 LDG.E R3, desc[UR8][R12.64] ;  /* 0x000000080c038981 */ /* 0x000ee2000c1e1900 */
[----:B----4-:R-:W-:Y:S02]  /*0440*/  ISETP.NE.AND P1, PT, R22, UR4, PT ;  /* 0x0000000416007c0c */ /* 0x010fe4000bf25270 */
[----:B-----5:R-:W-:Y:S01]  /*0450*/  ISETP.NE.AND P2, PT, R20, UR4, PT ;  /* 0x0000000414007c0c */ /* 0x020fe2000bf45270 */
[----:B------:R-:W-:Y:S01]  /*0460*/  IMAD.MOV.U32 R9, RZ, RZ, RZ ;  /* 0x000000ffff097224 */ /* 0x000fe200078e00ff */
[----:B--2---:R-:W-:-:S09]  /*0470*/  ISETP.NE.AND P3, PT, R14, UR4, PT ;  /* 0x000000040e007c0c */ /* 0x004fd2000bf65270 */
[----:B------:R-:W2:Y:S04]  /*0480*/  @!P1 LDG.E R20, desc[UR8][R10.64+0x4] ;  /* 0x000004080a149981 */ /* 0x000ea8000c1e1900 */
[----:B------:R-:W4:Y:S04]  /*0490*/  @!P1 LDG.E R21, desc[UR8][R12.64+0x4] ;  /* 0x000004080c159981 */ /* 0x000f28000c1e1900 */
[----:B------:R-:W5:Y:S04]  /*04a0*/  @!P3 LDG.E R14, desc[UR8][R10.64+0xc] ;  /* 0x00000c080a0eb981 */ /* 0x000f68000c1e1900 */
[----:B------:R-:W5:Y:S01]  /*04b0*/  @!P3 LDG.E R15, desc[UR8][R12.64+0xc] ;  /* 0x00000c080c0fb981 */ /* 0x000f62000c1e1900 */
[----:B---3--:R-:W-:Y:S01]  /*04c0*/  @!P0 FADD R19, RZ, R0 ;  /* 0x00000000ff138221 */ /* 0x008fe20000000000 */
[C---:B------:R-:W-:Y:S01]  /*04d0*/  @!P0 FFMA R17, R0.reuse, R0, RZ ;  /* 0x0000000000118223 */ /* 0x040fe200000000ff */
[-C--:B------:R-:W-:Y:S01]  /*04e0*/  @!P0 FFMA R9, R0, R3.reuse, RZ ;  /* 0x0000000300098223 */ /* 0x080fe200000000ff */
[----:B------:R-:W-:Y:S01]  /*04f0*/  @!P0 FADD R18, RZ, R3 ;  /* 0x00000003ff128221 */ /* 0x000fe20000000000 */
[----:B------:R-:W-:Y:S01]  /*0500*/  @!P0 FFMA R16, R3, R3, RZ ;  /* 0x0000000303108223 */ /* 0x000fe200000000ff */
[----:B------:R-:W3:Y:S04]  /*0510*/  @!P2 LDG.E R0, desc[UR8][R10.64+0x8] ;  /* 0x000008080a00a981 */ /* 0x000ee8000c1e1900 */
[----:B------:R-:W5:Y:S01]  /*0520*/  @!P2 LDG.E R3, desc[UR8][R12.64+0x8] ;  /* 0x000008080c03a981 */ /* 0x000f62000c1e1900 */
[----:B------:R-:W-:Y:S01]  /*0530*/  UIADD3 UR7, UPT, UPT, -UR6, 0x4, URZ ;  /* 0x0000000406077890 */ /* 0x000fe2000fffe1ff */
[----:B--2---:R-:W-:Y:S01]  /*0540*/  @!P1 FADD R19, R19, R20 ;  /* 0x0000001413139221 */ /* 0x004fe20000000000 */
[C---:B------:R-:W-:Y:S01]  /*0550*/  @!P1 FFMA R17, R20.reuse, R20, R17 ;  /* 0x0000001414119223 */ /* 0x040fe20000000011 */
[-C--:B----4-:R-:W-:Y:S01]  /*0560*/  @!P1 FFMA R9, R20, R21.reuse, R9 ;  /* 0x0000001514099223 */ /* 0x090fe20000000009 */
[----:B------:R-:W-:Y:S01]  /*0570*/  UISETP.NE.AND UP0, UPT, UR7, URZ, UPT ;  /* 0x000000ff0700728c */ /* 0x000fe2000bf05270 */
[----:B------:R-:W-:Y:S01]  /*0580*/  @!P1 FADD R18, R18, R21 ;  /* 0x0000001512129221 */ /* 0x000fe20000000000 */
[----:B------:R-:W-:Y:S01]  /*0590*/  @!P1 FFMA R16, R21, R21, R16 ;  /* 0x0000001515109223 */ /* 0x000fe20000000010 */
[----:B------:R-:W-:Y:S01]  /*05a0*/  UMOV UR5, UR6 ;  /* 0x0000000600057c82 */ /* 0x000fe20008000000 */
[----:B---3--:R-:W-:Y:S01]  /*05b0*/  @!P2 FADD R19, R19, R0 ;  /* 0x000000001313a221 */ /* 0x008fe20000000000 */
[C---:B------:R-:W-:Y:S01]  /*05c0*/  @!P2 FFMA R17, R0.reuse, R0, R17 ;  /* 0x000000000011a223 */ /* 0x040fe20000000011 */
[----:B-----5:R-:W-:Y:S01]  /*05d0*/  @!P2 FFMA R9, R0, R3, R9 ;  /* 0x000000030009a223 */ /* 0x020fe20000000009 */
[----:B------:R-:W-:-:S02]  /*05e0*/  IMAD.MOV.U32 R0, RZ, RZ, RZ ;  /* 0x000000ffff007224 */ /* 0x000fc400078e00ff */
[----:B------:R-:W-:Y:S01]  /*05f0*/  @!P0 IMAD.MOV.U32 R0, RZ, RZ, 0x1 ;  /* 0x00000001ff008424 */ /* 0x000fe200078e00ff */
[----:B------:R-:W-:-:S03]  /*0600*/  IADD3 R20, P0, PT, R10, 0x18, RZ ;  /* 0x000000180a147810 */ /* 0x000fc60007f1e0ff */
[----:B------:R-:W-:Y:S01]  /*0610*/  @!P1 VIADD R0, R0, 0x1 ;  /* 0x0000000100009836 */ /* 0x000fe20000000000 */
[----:B------:R-:W-:Y:S01]  /*0620*/  IADD3 R22, P1, PT, R12, 0x18, RZ ;  /* 0x000000180c167810 */ /* 0x000fe20007f3e0ff */
[----:B------:R-:W-:Y:S01]  /*0630*/  @!P2 FADD R18, R18, R3 ;  /* 0x000000031212a221 */ /* 0x000fe20000000000 */
[----:B------:R-:W-:Y:S01]  /*0640*/  @!P2 FFMA R16, R3, R3, R16 ;  /* 0x000000030310a223 */ /* 0x000fe20000000010 */
[----:B------:R-:W-:Y:S02]  /*0650*/  @!P2 VIADD R0, R0, 0x1 ;  /* 0x000000010000a836 */ /* 0x000fe40000000000 */
[----:B------:R-:W-:Y:S01]  /*0660*/  @!P3 FADD R19, R19, R14 ;  /* 0x0000000e1313b221 */ /* 0x000fe20000000000 */
[C---:B------:R-:W-:Y:S01]  /*0670*/  @!P3 FFMA R17, R14.reuse, R14, R17 ;  /* 0x0000000e0e11b223 */ /* 0x040fe20000000011 */
[-C--:B------:R-:W-:Y:S01]  /*0680*/  @!P3 FFMA R9, R14, R15.reuse, R9 ;  /* 0x0000000f0e09b223 */ /* 0x080fe20000000009 */
[----:B------:R-:W-:Y:S01]  /*0690*/  @!P3 FADD R18, R18, R15 ;  /* 0x0000000f1212b221 */ /* 0x000fe20000000000 */
[----:B------:R-:W-:Y:S01]  /*06a0*/  @!P3 FFMA R16, R15, R15, R16 ;  /* 0x0000000f0f10b223 */ /* 0x000fe20000000010 */
[----:B------:R-:W-:-:S02]  /*06b0*/  IMAD.X R27, RZ, RZ, R11, P0 ;  /* 0x000000ffff1b7224 */ /* 0x000fc400000e060b */
[----:B------:R-:W-:Y:S02]  /*06c0*/  IMAD.X R29, RZ, RZ, R13, P1 ;  /* 0x000000ffff1d7224 */ /* 0x000fe400008e060d */
[----:B------:R-:W-:Y:S01]  /*06d0*/  @!P3 VIADD R0, R0, 0x1 ;  /* 0x000000010000b836 */ /* 0x000fe20000000000 */
[----:B------:R-:W-:Y:S06]  /*06e0*/  BRA.U !UP0, `(.L_x_1) ;  /* 0x0000000508247547 */ /* 0x000fec000b800000 */
[----:B------:R-:W-:Y:S01]  /*06f0*/  IMAD.SHL.U32 R21, R4, 0x4, RZ ;  /* 0x0000000404157824 */ /* 0x000fe200078e00ff */
[----:B------:R-:W0:Y:S03]  /*0700*/  LDCU.64 UR10, c[0x0][0x3b0] ;  /* 0x00007600ff0a77ac */ /* 0x000e260008000a00 */
[--C-:B------:R-:W-:Y:S02]  /*0710*/  IMAD.IADD R23, R2, 0x1, R21.reuse ;  /* 0x0000000102177824 */ /* 0x100fe400078e0215 */
[--C-:B------:R-:W-:Y:S02]  /*0720*/  IMAD.IADD R24, R24, 0x1, R21.reuse ;  /* 0x0000000118187824 */ /* 0x100fe400078e0215 */
[----:B------:R-:W-:-:S07]  /*0730*/  IMAD.IADD R25, R4, 0x1, R21 ;  /* 0x0000000104197824 */ /* 0x000fce00078e0215 */
.L_x_2:
[----:B------:R-:W-:Y:S02]  /*0740*/  SHF.R.S32.HI R3, RZ, 0x1f, R21 ;  /* 0x0000001fff037819 */ /* 0x000fe40000011415 */
[----:B0-----:R-:W-:-:S04]  /*0750*/  IADD3 R14, P0, P1, R21, UR10, R5 ;  /* 0x0000000a150e7c10 */ /* 0x001fc8000f91e005 */
[----:B------:R-:W-:Y:S02]  /*0760*/  IADD3.X R15, PT, PT, R3, UR11, R6, P0, P1 ;  /* 0x0000000b030f7c10 */ /* 0x000fe400087e2406 */
[----:B------:R-:W-:Y:S02]  /*0770*/  SHF.R.S32.HI R3, RZ, 0x1f, R25 ;  /* 0x0000001fff037819 */ /* 0x000fe40000011419 */
[--C-:B------:R-:W-:Y:S01]  /*0780*/  IADD3 R10, P0, P1, R25, UR10, R5.reuse ;  /* 0x0000000a190a7c10 */ /* 0x100fe2000f91e005 */
[----:B------:R-:W2:Y:S01]  /*0790*/  LDG.E.U8 R14, desc[UR8][R14.64] ;  /* 0x000000080e0e7981 */ /* 0x000ea2000c1e1100 */
[----:B------:R-:W-:Y:S02]  /*07a0*/  SHF.R.S32.HI R13, RZ, 0x1f, R24 ;  /* 0x0000001fff0d7819 */ /* 0x000fe40000011418 */
[----:B------:R-:W-:Y:S02]  /*07b0*/  IADD3 R2, P2, P3, R24, UR10, R5 ;  /* 0x0000000a18027c10 */ /* 0x000fe4000fb5e005 */
[----:B------:R-:W-:-:S02]  /*07c0*/  IADD3.X R11, PT, PT, R3, UR11, R6, P0, P1 ;  /* 0x0000000b030b7c10 */ /* 0x000fc400087e2406 */
[----:B------:R-:W-:Y:S02]  /*07d0*/  IADD3.X R3, PT, PT, R13, UR11, R6, P2, P3 ;  /* 0x0000000b0d037c10 */ /* 0x000fe400097e6406 */
[----:B------:R-:W-:Y:S01]  /*07e0*/  SHF.R.S32.HI R13, RZ, 0x1f, R23 ;  /* 0x0000001fff0d7819 */ /* 0x000fe20000011417 */
[----:B------:R0:W3:Y:S01]  /*07f0*/  LDG.E.U8 R26, desc[UR8][R10.64] ;  /* 0x000000080a1a7981 */ /* 0x0000e2000c1e1100 */
[----:B------:R-:W-:-:S03]  /*0800*/  IADD3 R12, P1, P2, R23, UR10, R5 ;  /* 0x0000000a170c7c10 */ /* 0x000fc6000fa3e005 */
[----:B------:R1:W4:Y:S01]  /*0810*/  LDG.E.U8 R28, desc[UR8][R2.64] ;  /* 0x00000008021c7981 */ /* 0x000322000c1e1100 */
[----:B------:R-:W-:-:S05]  /*0820*/  IADD3.X R13, PT, PT, R13, UR11, R6, P1, P2 ;  /* 0x0000000b0d0d7c10 */ /* 0x000fca0008fe4406 */
[----:B------:R-:W5:Y:S01]  /*0830*/  LDG.E.U8 R12, desc[UR8][R12.64] ;  /* 0x000000080c0c7981 */ /* 0x000f62000c1e1100 */
[----:B0-----:R-:W-:Y:S02]  /*0840*/  IMAD.MOV.U32 R10, RZ, RZ, R22 ;  /* 0x000000ffff0a7224 */ /* 0x001fe400078e0016 */
[----:B------:R-:W-:Y:S01]  /*0850*/  IMAD.MOV.U32 R11, RZ, RZ, R29 ;  /* 0x000000ffff0b7224 */ /* 0x000fe200078e001d */
[----:B-1----:R-:W-:Y:S01]  /*0860*/  MOV R3, R27 ;  /* 0x0000001b00037202 */ /* 0x002fe20000000f00 */
[----:B------:R-:W-:Y:S01]  /*0870*/  IMAD.MOV.U32 R2, RZ, RZ, R20 ;  /* 0x000000ffff027224 */ /* 0x000fe200078e0014 */
[----:B--2---:R-:W-:Y:S02]  /*0880*/  ISETP.NE.AND P0, PT, R14, UR4, PT ;  /* 0x000000040e007c0c */ /* 0x004fe4000bf05270 */
[----:B---3--:R-:W-:-:S11]  /*0890*/  ISETP.NE.AND P1, PT, R26, UR4, PT ;  /* 0x000000041a007c0c */ /* 0x008fd6000bf25270 */
[----:B------:R-:W2:Y:S01]  /*08a0*/  @!P0 LDG.E R20, desc[UR8][R2.64+-0x8] ;  /* 0xfffff80802148981 */ /* 0x000ea2000c1e1900 */
[----:B----4-:R-:W-:-:S03]  /*08b0*/  ISETP.NE.AND P2, PT, R28, UR4, PT ;  /* 0x000000041c007c0c */ /* 0x010fc6000bf45270 */
[----:B------:R-:W3:Y:S01]  /*08c0*/  @!P0 LDG.E R27, desc[UR8][R10.64+-0x8] ;  /* 0xfffff8080a1b8981 */ /* 0x000ee2000c1e1900 */
[----:B-----5:R-:W-:-:S03]  /*08d0*/  ISETP.NE.AND P3, PT, R12, UR4, PT ;  /* 0x000000040c007c0c */ /* 0x020fc6000bf65270 */
[----:B------:R-:W4:Y:S04]  /*08e0*/  @!P1 LDG.E R28, desc[UR8][R2.64+-0x4] ;  /* 0xfffffc08021c9981 */ /* 0x000f28000c1e1900 */
[----:B------:R-:W5:Y:S04]  /*08f0*/  @!P1 LDG.E R15, desc[UR8][R10.64+-0x4] ;  /* 0xfffffc080a0f9981 */ /* 0x000f68000c1e1900 */
[----:B------:R-:W5:Y:S04]  /*0900*/  @!P2 LDG.E R14, desc[UR8][R2.64] ;  /* 0x00000008020ea981 */ /* 0x000f68000c1e1900 */
[----:B------:R-:W5:Y:S04]  /*0910*/  @!P2 LDG.E R13, desc[UR8][R10.64] ;  /* 0x000000080a0da981 */ /* 0x000f68000c1e1900 */
[----:B------:R-:W5:Y:S04]  /*0920*/  @!P3 LDG.E R12, desc[UR8][R2.64+0x4] ;  /* 0x00000408020cb981 */ /* 0x000f68000c1e1900 */
[----:B------:R-:W5:Y:S01]  /*0930*/  @!P3 LDG.E R26, desc[UR8][R10.64+0x4] ;  /* 0x000004080a1ab981 */ /* 0x000f62000c1e1900 */
[----:B------:R-:W-:Y:S01]  /*0940*/  UIADD3 UR7, UPT, UPT, UR7, 0x4, URZ ;  /* 0x0000000407077890 */ /* 0x000fe2000fffe0ff */
[----:B------:R-:W-:-:S03]  /*0950*/  @!P0 VIADD R0, R0, 0x1 ;  /* 0x0000000100008836 */ /* 0x000fc60000000000 */
[----:B------:R-:W-:Y:S01]  /*0960*/  UISETP.NE.AND UP0, UPT, UR7, URZ, UPT ;  /* 0x000000ff0700728c */ /* 0x000fe2000bf05270 */
[----:B------:R-:W-:-:S04]  /*0970*/  @!P1 VIADD R0, R0, 0x1 ;  /* 0x0000000100009836 */ /* 0x000fc80000000000 */
[----:B------:R-:W-:Y:S02]  /*0980*/  @!P2 VIADD R0, R0, 0x1 ;  /* 0x000000010000a836 */ /* 0x000fe40000000000 */
[C---:B------:R-:W-:Y:S02]  /*0990*/  IMAD R21, R4.reuse, 0x4, R21 ;  /* 0x0000000404157824 */ /* 0x040fe400078e0215 */
[C---:B------:R-:W-:Y:S02]  /*09a0*/  IMAD R23, R4.reuse, 0x4, R23 ;  /* 0x0000000404177824 */ /* 0x040fe400078e0217 */
[C---:B------:R-:W-:Y:S02]  /*09b0*/  IMAD R24, R4.reuse, 0x4, R24 ;  /* 0x0000000404187824 */ /* 0x040fe400078e0218 */
[----:B------:R-:W-:Y:S02]  /*09c0*/  IMAD R25, R4, 0x4, R25 ;  /* 0x0000000404197824 */ /* 0x000fe400078e0219 */
[----:B------:R-:W-:-:S02]  /*09d0*/  @!P3 VIADD R0, R0, 0x1 ;  /* 0x000000010000b836 */ /* 0x000fc40000000000 */
[----:B--2---:R-:W-:Y:S01]  /*09e0*/  @!P0 FADD R19, R19, R20 ;  /* 0x0000001413138221 */ /* 0x004fe20000000000 */
[C---:B------:R-:W-:Y:S01]  /*09f0*/  @!P0 FFMA R17, R20.reuse, R20, R17 ;  /* 0x0000001414118223 */ /* 0x040fe20000000011 */
[-C--:B---3--:R-:W-:Y:S01]  /*0a00*/  @!P0 FFMA R9, R20, R27.reuse, R9 ;  /* 0x0000001b14098223 */ /* 0x088fe20000000009 */
[----:B------:R-:W-:Y:S01]  /*0a10*/  @!P0 FADD R18, R18, R27 ;  /* 0x0000001b12128221 */ /* 0x000fe20000000000 */
[----:B------:R-:W-:Y:S01]  /*0a20*/  @!P0 FFMA R16, R27, R27, R16 ;  /* 0x0000001b1b108223 */ /* 0x000fe20000000010 */
[----:B------:R-:W-:Y:S01]  /*0a30*/  IADD3 R20, P4, PT, R2, 0x10, RZ ;  /* 0x0000001002147810 */ /* 0x000fe20007f9e0ff */
[----:B----4-:R-:W-:Y:S01]  /*0a40*/  @!P1 FADD R19, R19, R28 ;  /* 0x0000001c13139221 */ /* 0x010fe20000000000 */
[----:B------:R-:W-:-:S03]  /*0a50*/  @!P1 FFMA R17, R28, R28, R17 ;  /* 0x0000001c1c119223 */ /* 0x000fc60000000011 */
[----:B------:R-:W-:Y:S02]  /*0a60*/  IMAD.X R27, RZ, RZ, R3, P4 ;  /* 0x000000ffff1b7224 */ /* 0x000fe400020e0603 */
[-C--:B-----5:R-:W-:Y:S01]  /*0a70*/  @!P1 FFMA R9, R28, R15.reuse, R9 ;  /* 0x0000000f1c099223 */ /* 0x0a0fe20000000009 */
[----:B------:R-:W-:Y:S01]  /*0a80*/  @!P1 FADD R18, R18, R15 ;  /* 0x0000000f12129221 */ /* 0x000fe20000000000 */
[----:B------:R-:W-:Y:S01]  /*0a90*/  @!P1 FFMA R16, R15, R15, R16 ;  /* 0x0000000f0f109223 */ /* 0x000fe20000000010 */
[----:B------:R-:W-:Y:S01]  /*0aa0*/  IADD3 R22, P4, PT, R10, 0x10, RZ ;  /* 0x000000100a167810 */ /* 0x000fe20007f9e0ff */
[----:B------:R-:W-:Y:S01]  /*0ab0*/  @!P2 FADD R19, R19, R14 ;  /* 0x0000000e1313a221 */ /* 0x000fe20000000000 */
[C---:B------:R-:W-:Y:S01]  /*0ac0*/  @!P2 FFMA R17, R14.reuse, R14, R17 ;  /* 0x0000000e0e11a223 */ /* 0x040fe20000000011 */
[-C--:B------:R-:W-:Y:S01]  /*0ad0*/  @!P2 FFMA R9, R14, R13.reuse, R9 ;  /* 0x0000000d0e09a223 */ /* 0x080fe20000000009 */
[----:B------:R-:W-:Y:S01]  /*0ae0*/  @!P2 FADD R18, R18, R13 ;  /* 0x0000000d1212a221 */ /* 0x000fe20000000000 */
[----:B------:R-:W-:Y:S01]  /*0af0*/  @!P2 FFMA R16, R13, R13, R16 ;  /* 0x0000000d0d10a223 */ /* 0x000fe20000000010 */
[----:B------:R-:W-:-:S02]  /*0b00*/  IMAD.X R29, RZ, RZ, R11, P4 ;  /* 0x000000ffff1d7224 */ /* 0x000fc400020e060b */
[----:B------:R-:W-:Y:S01]  /*0b10*/  @!P3 FADD R19, R19, R12 ;  /* 0x0000000c1313b221 */ /* 0x000fe20000000000 */
[C---:B------:R-:W-:Y:S01]  /*0b20*/  @!P3 FFMA R17, R12.reuse, R12, R17 ;  /* 0x0000000c0c11b223 */ /* 0x040fe20000000011 */
[-C--:B------:R-:W-:Y:S01]  /*0b30*/  @!P3 FFMA R9, R12, R26.reuse, R9 ;  /* 0x0000001a0c09b223 */ /* 0x080fe20000000009 */
[----:B------:R-:W-:Y:S01]  /*0b40*/  @!P3 FADD R18, R18, R26 ;  /* 0x0000001a1212b221 */ /* 0x000fe20000000000 */
[----:B------:R-:W-:Y:S01]  /*0b50*/  @!P3 FFMA R16, R26, R26, R16 ;  /* 0x0000001a1a10b223 */ /* 0x000fe20000000010 */
[----:B------:R-:W-:Y:S06]  /*0b60*/  BRA.U UP0, `(.L_x_2) ;  /* 0xfffffff900f47547 */ /* 0x000fec000b83ffff */
[----:B------:R-:W-:-:S05]  /*0b70*/  UMOV UR5, UR6 ;  /* 0x0000000600057c82 */ /* 0x000fca0008000000 */
.L_x_1:
[----:B------:R-:W0:Y:S02]  /*0b80*/  LDCU UR7, c[0x0][0x390] ;  /* 0x00007200ff0777ac */ /* 0x000e240008000800 */
[----:B0-----:R-:W-:-:S04]  /*0b90*/  ULOP3.LUT UR7, UR7, 0x3, URZ, 0xc0, !UPT ;  /* 0x0000000307077892 */ /* 0x001fc8000f8ec0ff */
[----:B------:R-:W-:-:S09]  /*0ba0*/  UISETP.NE.AND UP0, UPT, UR7, URZ, UPT ;  /* 0x000000ff0700728c */ /* 0x000fd2000bf05270 */
[----:B------:R-:W-:Y:S05]  /*0bb0*/  BRA.U !UP0, `(.L_x_3) ;  /* 0x0000000508507547 */ /* 0x000fea000b800000 */
[----:B------:R-:W0:Y:S01]  /*0bc0*/  LDCU UR10, c[0x0][0x390] ;  /* 0x00007200ff0a77ac */ /* 0x000e220008000800 */
[----:B------:R-:W-:Y:S02]  /*0bd0*/  UISETP.NE.AND UP0, UPT, UR7, 0x1, UPT ;  /* 0x000000010700788c */ /* 0x000fe4000bf05270 */
[----:B0-----:R-:W-:-:S07]  /*0be0*/  ULOP3.LUT UP1, URZ, UR10, 0x1, URZ, 0xc0, !UPT ;  /* 0x000000010aff7892 */ /* 0x001fce000f82c0ff */
[----:B------:R-:W-:Y:S05]  /*0bf0*/  BRA.U !UP0, `(.L_x_4) ;  /* 0x0000000108c87547 */ /* 0x000fea000b800000 */
[----:B------:R-:W0:Y:S01]  /*0c00*/  LDCU.64 UR10, c[0x0][0x3b0] ;  /* 0x00007600ff0a77ac */ /* 0x000e220008000a00 */
[----:B------:R-:W-:-:S05]  /*0c10*/  IMAD R14, R4, UR5, RZ ;  /* 0x00000005040e7c24 */ /* 0x000fca000f8e02ff */
[----:B------:R-:W-:Y:S02]  /*0c20*/  SHF.R.S32.HI R3, RZ, 0x1f, R14 ;  /* 0x0000001fff037819 */ /* 0x000fe4000001140e */
[--C-:B0-----:R-:W-:Y:S02]  /*0c30*/  IADD3 R12, P0, P1, R14, UR10, R5.reuse ;  /* 0x0000000a0e0c7c10 */ /* 0x101fe4000f91e005 */
[----:B------:R-:W-:Y:S02]  /*0c40*/  IADD3 R14, PT, PT, R4, R14, RZ ;  /* 0x0000000e040e7210 */ /* 0x000fe40007ffe0ff */
[----:B------:R-:W-:Y:S02]  /*0c50*/  IADD3.X R13, PT, PT, R3, UR11, R6, P0, P1 ;  /* 0x0000000b030d7c10 */ /* 0x000fe400087e2406 */
[----:B------:R-:W-:Y:S02]  /*0c60*/  SHF.R.S32.HI R3, RZ, 0x1f, R14 ;  /* 0x0000001fff037819 */ /* 0x000fe4000001140e */
[----:B------:R-:W-:Y:S01]  /*0c70*/  IADD3 R14, P0, P1, R14, UR10, R5 ;  /* 0x0000000a0e0e7c10 */ /* 0x000fe2000f91e005 */
[----:B------:R-:W2:Y:S03]  /*0c80*/  LDG.E.U8 R12, desc[UR8][R12.64] ;  /* 0x000000080c0c7981 */ /* 0x000ea6000c1e1100 */
[----:B------:R-:W-:-:S05]  /*0c90*/  IADD3.X R15, PT, PT, R3, UR11, R6, P0, P1 ;  /* 0x0000000b030f7c10 */ /* 0x000fca00087e2406 */
[----:B------:R-:W3:Y:S01]  /*0ca0*/  LDG.E.U8 R14, desc[UR8][R14.64] ;  /* 0x000000080e0e7981 */ /* 0x000ee2000c1e1100 */
[----:B------:R-:W-:Y:S02]  /*0cb0*/  SHF.R.S32.HI R25, RZ, 0x1f, R8 ;  /* 0x0000001fff197819 */ /* 0x000fe40000011408 */
[----:B------:R-:W-:Y:S02]  /*0cc0*/  SHF.R.S32.HI R20, RZ, 0x1f, R7 ;  /* 0x0000001fff147819 */ /* 0x000fe40000011407 */
[----:B--2---:R-:W-:Y:S02]  /*0cd0*/  ISETP.NE.AND P1, PT, R12, UR4, PT ;  /* 0x000000040c007c0c */ /* 0x004fe4000bf25270 */
[----:B---3--:R-:W-:-:S11]  /*0ce0*/  ISETP.NE.AND P0, PT, R14, UR4, PT ;  /* 0x000000040e007c0c */ /* 0x008fd6000bf05270 */
[----:B------:R-:W0:Y:S01]  /*0cf0*/  @!P1 LDC.64 R10, c[0x0][0x388] ;  /* 0x0000e200ff0a9b82 */ /* 0x000e220000000a00 */
[----:B------:R-:W-:Y:S02]  /*0d00*/  @!P1 IADD3 R23, P2, PT, R8, UR5, RZ ;  /* 0x0000000508179c10 */ /* 0x000fe4000ff5e0ff */
[----:B------:R-:W-:-:S03]  /*0d10*/  @!P1 IADD3 R21, P3, PT, R7, UR5, RZ ;  /* 0x0000000507159c10 */ /* 0x000fc6000ff7e0ff */
[----:B------:R-:W-:Y:S02]  /*0d20*/  @!P1 IMAD.X R24, RZ, RZ, R25, P2 ;  /* 0x000000ffff189224 */ /* 0x000fe400010e0619 */
[----:B------:R-:W1:Y:S01]  /*0d30*/  @!P0 LDC.64 R2, c[0x0][0x388] ;  /* 0x0000e200ff028b82 */ /* 0x000e620000000a00 */
[----:B------:R-:W-:Y:S01]  /*0d40*/  @!P1 IMAD.X R22, RZ, RZ, R20, P3 ;  /* 0x000000ffff169224 */ /* 0x000fe200018e0614 */
[----:B------:R-:W-:Y:S02]  /*0d50*/  @!P0 IADD3 R15, P4, PT, R8, UR5, RZ ;  /* 0x00000005080f8c10 */ /* 0x000fe4000ff9e0ff */
[-C--:B0-----:R-:W-:Y:S02]  /*0d60*/  @!P1 LEA R12, P2, R23, R10.reuse, 0x2 ;  /* 0x0000000a170c9211 */ /* 0x081fe400078410ff */
[----:B------:R-:W-:Y:S02]  /*0d70*/  @!P1 LEA R10, P3, R21, R10, 0x2 ;  /* 0x0000000a150a9211 */ /* 0x000fe400078610ff */
[----:B------:R-:W-:-:S02]  /*0d80*/  @!P1 LEA.HI.X R13, R23, R11, R24, 0x2, P2 ;  /* 0x0000000b170d9211 */ /* 0x000fc400010f1418 */
[----:B------:R-:W-:Y:S01]  /*0d90*/  @!P1 LEA.HI.X R11, R21, R11, R22, 0x2, P3 ;  /* 0x0000000b150b9211 */ /* 0x000fe200018f1416 */
[----:B------:R-:W-:Y:S01]  /*0da0*/  @!P0 IMAD.X R22, RZ, RZ, R25, P4 ;  /* 0x000000ffff168224 */ /* 0x000fe200020e0619 */
[----:B------:R-:W-:Y:S01]  /*0db0*/  @!P0 IADD3 R21, P3, PT, R7, UR5, RZ ;  /* 0x0000000507158c10 */ /* 0x000fe2000ff7e0ff */
[----:B------:R-:W2:Y:S01]  /*0dc0*/  @!P1 LDG.E R12, desc[UR8][R12.64] ;  /* 0x000000080c0c9981 */ /* 0x000ea2000c1e1900 */
[----:B-1----:R-:W-:-:S03]  /*0dd0*/  @!P0 LEA R14, P2, R15, R2, 0x2 ;  /* 0x000000020f0e8211 */ /* 0x002fc600078410ff */
[----:B------:R-:W-:Y:S01]  /*0de0*/  @!P0 IMAD.X R20, RZ, RZ, R20, P3 ;  /* 0x000000ffff148224 */ /* 0x000fe200018e0614 */
[----:B------:R-:W-:Y:S01]  /*0df0*/  @!P0 LEA R2, P3, R21, R2, 0x2 ;  /* 0x0000000215028211 */ /* 0x000fe200078610ff */
[----:B------:R-:W3:Y:S01]  /*0e00*/  @!P1 LDG.E R11, desc[UR8][R10.64] ;  /* 0x000000080a0b9981 */ /* 0x000ee2000c1e1900 */
[-C--:B------:R-:W-:Y:S02]  /*0e10*/  @!P0 LEA.HI.X R15, R15, R3.reuse, R22, 0x2, P2 ;  /* 0x000000030f0f8211 */ /* 0x080fe400010f1416 */
[----:B------:R-:W-:-:S03]  /*0e20*/  @!P0 LEA.HI.X R3, R21, R3, R20, 0x2, P3 ;  /* 0x0000000315038211 */ /* 0x000fc600018f1414 */
[----:B------:R-:W4:Y:S04]  /*0e30*/  @!P0 LDG.E R14, desc[UR8][R14.64+0x4] ;  /* 0x000004080e0e8981 */ /* 0x000f28000c1e1900 */
[----:B------:R-:W5:Y:S01]  /*0e40*/  @!P0 LDG.E R3, desc[UR8][R2.64+0x4] ;  /* 0x0000040802038981 */ /* 0x000f62000c1e1900 */
[----:B------:R-:W-:Y:S01]  /*0e50*/  @!P1 VIADD R0, R0, 0x1 ;  /* 0x0000000100009836 */ /* 0x000fe20000000000 */
[----:B------:R-:W-:-:S03]  /*0e60*/  UIADD3 UR5, UPT, UPT, UR5, 0x2, URZ ;  /* 0x0000000205057890 */ /* 0x000fc6000fffe0ff */
[----:B------:R-:W-:Y:S02]  /*0e70*/  @!P0 VIADD R0, R0, 0x1 ;  /* 0x0000000100008836 */ /* 0x000fe40000000000 */
[----:B--2---:R-:W-:Y:S01]  /*0e80*/  @!P1 FADD R19, R19, R12 ;  /* 0x0000000c13139221 */ /* 0x004fe20000000000 */
[C---:B------:R-:W-:Y:S01]  /*0e90*/  @!P1 FFMA R17, R12.reuse, R12, R17 ;  /* 0x0000000c0c119223 */ /* 0x040fe20000000011 */
[-C--:B---3--:R-:W-:Y:S01]  /*0ea0*/  @!P1 FFMA R9, R12, R11.reuse, R9 ;  /* 0x0000000b0c099223 */ /* 0x088fe20000000009 */
[----:B------:R-:W-:Y:S01]  /*0eb0*/  @!P1 FADD R18, R18, R11 ;  /* 0x0000000b12129221 */ /* 0x000fe20000000000 */
[----:B------:R-:W-:Y:S01]  /*0ec0*/  @!P1 FFMA R16, R11, R11, R16 ;  /* 0x0000000b0b109223 */ /* 0x000fe20000000010 */
[----:B----4-:R-:W-:Y:S01]  /*0ed0*/  @!P0 FADD R19, R19, R14 ;  /* 0x0000000e13138221 */ /* 0x010fe20000000000 */
[C---:B------:R-:W-:Y:S01]  /*0ee0*/  @!P0 FFMA R17, R14.reuse, R14, R17 ;  /* 0x0000000e0e118223 */ /* 0x040fe20000000011 */
[-C--:B-----5:R-:W-:Y:S01]  /*0ef0*/  @!P0 FFMA R9, R14, R3.reuse, R9 ;  /* 0x000000030e098223 */ /* 0x0a0fe20000000009 */
[----:B------:R-:W-:Y:S01]  /*0f00*/  @!P0 FADD R18, R18, R3 ;  /* 0x0000000312128221 */ /* 0x000fe20000000000 */
[----:B------:R-:W-:-:S07]  /*0f10*/  @!P0 FFMA R16, R3, R3, R16 ;  /* 0x0000000303108223 */ /* 0x000fce0000000010 */
.L_x_4:
[----:B------:R-:W-:Y:S05]  /*0f20*/  BRA.U !UP1, `(.L_x_3) ;  /* 0x0000000109747547 */ /* 0x000fea000b800000 */
[----:B------:R-:W0:Y:S01]  /*0f30*/  LDCU.64 UR10, c[0x0][0x3b0] ;  /* 0x00007600ff0a77ac */ /* 0x000e220008000a00 */
[----:B------:R-:W-:-:S05]  /*0f40*/  IMAD R2, R4, UR5, RZ ;  /* 0x0000000504027c24 */ /* 0x000fca000f8e02ff */
[----:B------:R-:W-:Y:S02]  /*0f50*/  SHF.R.S32.HI R3, RZ, 0x1f, R2 ;  /* 0x0000001fff037819 */ /* 0x000fe40000011402 */
[----:B0-----:R-:W-:-:S04]  /*0f60*/  IADD3 R2, P0, P1, R2, UR10, R5 ;  /* 0x0000000a02027c10 */ /* 0x001fc8000f91e005 */
[----:B------:R-:W-:-:S05]  /*0f70*/  IADD3.X R3, PT, PT, R3, UR11, R6, P0, P1 ;  /* 0x0000000b03037c10 */ /* 0x000fca00087e2406 */
[----:B------:R-:W2:Y:S01]  /*0f80*/  LDG.E.U8 R2, desc[UR8][R2.64] ;  /* 0x0000000802027981 */ /* 0x000ea2000c1e1100 */
[----:B------:R-:W-:Y:S01]  /*0f90*/  BSSY.RECONVERGENT B0, `(.L_x_3) ;  /* 0x0000016000007945 */ /* 0x000fe20003800200 */
[----:B--2---:R-:W-:-:S13]  /*0fa0*/  ISETP.NE.AND P0, PT, R2, UR4, PT ;  /* 0x0000000402007c0c */ /* 0x004fda000bf05270 */
[----:B------:R-:W-:Y:S05]  /*0fb0*/  @P0 BRA `(.L_x_5) ;  /* 0x00000000004c0947 */ /* 0x000fea0003800000 */
[----:B------:R-:W0:Y:S01]  /*0fc0*/  LDCU.64 UR10, c[0x0][0x388] ;  /* 0x00007100ff0a77ac */ /* 0x000e220008000a00 */
[----:B------:R-:W-:Y:S02]  /*0fd0*/  SHF.R.S32.HI R12, RZ, 0x1f, R7 ;  /* 0x0000001fff0c7819 */ /* 0x000fe40000011407 */
[----:B------:R-:W-:Y:S02]  /*0fe0*/  IADD3 R3, P1, PT, R7, UR5, RZ ;  /* 0x0000000507037c10 */ /* 0x000fe4000ff3e0ff */
[----:B------:R-:W-:Y:S02]  /*0ff0*/  SHF.R.S32.HI R14, RZ, 0x1f, R8 ;  /* 0x0000001fff0e7819 */ /* 0x000fe40000011408 */
[----:B------:R-:W-:Y:S01]  /*1000*/  IADD3 R11, P0, PT, R8, UR5, RZ ;  /* 0x00000005080b7c10 */ /* 0x000fe2000ff1e0ff */
[----:B------:R-:W-:-:S04]  /*1010*/  IMAD.X R12, RZ, RZ, R12, P1 ;  /* 0x000000ffff0c7224 */ /* 0x000fc800008e060c */
[----:B------:R-:W-:Y:S01]  /*1020*/  IMAD.X R14, RZ, RZ, R14, P0 ;  /* 0x000000ffff0e7224 */ /* 0x000fe200000e060e */
[----:B0-----:R-:W-:Y:S02]  /*1030*/  LEA R2, P1, R3, UR10, 0x2 ;  /* 0x0000000a03027c11 */ /* 0x001fe4000f8210ff */
[----:B------:R-:W-:Y:S02]  /*1040*/  LEA R10, P0, R11, UR10, 0x2 ;  /* 0x0000000a0b0a7c11 */ /* 0x000fe4000f8010ff */
[----:B------:R-:W-:Y:S02]  /*1050*/  LEA.HI.X R3, R3, UR11, R12, 0x2, P1 ;  /* 0x0000000b03037c11 */ /* 0x000fe400088f140c */
[----:B------:R-:W-:-:S04]  /*1060*/  LEA.HI.X R11, R11, UR11, R14, 0x2, P0 ;  /* 0x0000000b0b0b7c11 */ /* 0x000fc800080f140e */
[----:B------:R-:W2:Y:S04]  /*1070*/  LDG.E R3, desc[UR8][R2.64] ;  /* 0x0000000802037981 */ /* 0x000ea8000c1e1900 */
[----:B------:R-:W3:Y:S01]  /*1080*/  LDG.E R10, desc[UR8][R10.64] ;  /* 0x000000080a0a7981 */ /* 0x000ee2000c1e1900 */
[----:B------:R-:W-:Y:S02]  /*1090*/  VIADD R0, R0, 0x1 ;  /* 0x0000000100007836 */ /* 0x000fe40000000000 */
[----:B--2---:R-:W-:Y:S01]  /*10a0*/  FADD R18, R18, R3 ;  /* 0x0000000312127221 */ /* 0x004fe20000000000 */
[-C--:B------:R-:W-:Y:S01]  /*10b0*/  FFMA R16, R3, R3.reuse, R16 ;  /* 0x0000000303107223 */ /* 0x080fe20000000010 */
[----:B---3--:R-:W-:Y:S01]  /*10c0*/  FADD R19, R19, R10 ;  /* 0x0000000a13137221 */ /* 0x008fe20000000000 */
[C---:B------:R-:W-:Y:S01]  /*10d0*/  FFMA R17, R10.reuse, R10, R17 ;  /* 0x0000000a0a117223 */ /* 0x040fe20000000011 */
[----:B------:R-:W-:-:S07]  /*10e0*/  FFMA R9, R10, R3, R9 ;  /* 0x000000030a097223 */ /* 0x000fce0000000009 */
.L_x_5:
[----:B------:R-:W-:Y:S05]  /*10f0*/  BSYNC.RECONVERGENT B0 ;  /* 0x0000000000007941 */ /* 0x000fea0003800200 */
.L_x_3:
[----:B------:R-:W0:Y:S01]  /*1100*/  LDCU UR5, c[0x0][0x3b8] ;  /* 0x00007700ff0577ac */ /* 0x000e220008000800 */
[----:B------:R-:W-:Y:S01]  /*1110*/  BSSY.RECONVERGENT B0, `(.L_x_6) ;  /* 0x0000027000007945 */ /* 0x000fe20003800200 */
[----:B------:R-:W-:Y:S01]  /*1120*/  IMAD.MOV.U32 R11, RZ, RZ, 0x7fc00000 ;  /* 0x7fc00000ff0b7424 */ /* 0x000fe200078e00ff */
[----:B0-----:R-:W-:-:S13]  /*1130*/  ISETP.GE.AND P0, PT, R0, UR5, PT ;  /* 0x0000000500007c0c */ /* 0x001fda000bf06270 */
[----:B------:R-:W-:Y:S05]  /*1140*/  @!P0 BRA `(.L_x_7) ;  /* 0x00000000008c8947 */ /* 0x000fea0003800000 */
[----:B------:R-:W-:Y:S01]  /*1150*/  I2FP.F32.S32 R0, R0 ;  /* 0x0000000000007245 */ /* 0x000fe20000201400 */
[C---:B------:R-:W-:Y:S01]  /*1160*/  FMUL R3, R19.reuse, R19 ;  /* 0x0000001313037220 */ /* 0x040fe20000400000 */
[-C--:B------:R-:W-:Y:S01]  /*1170*/  FMUL R11, R18, R18.reuse ;  /* 0x00000012120b7220 */ /* 0x080fe20000400000 */
[----:B------:R-:W-:Y:S01]  /*1180*/  FMUL R19, R19, R18 ;  /* 0x0000001213137220 */ /* 0x000fe20000400000 */
[----:B------:R-:W-:Y:S01]  /*1190*/  BSSY.RECONVERGENT B1, `(.L_x_8) ;  /* 0x0000011000017945 */ /* 0x000fe20003800200 */
[C---:B------:R-:W-:Y:S01]  /*11a0*/  FFMA R3, R0.reuse, R17, -R3 ;  /* 0x0000001100037223 */ /* 0x040fe20000000803 */
[C---:B------:R-:W-:Y:S01]  /*11b0*/  FFMA R16, R0.reuse, R16, -R11 ;  /* 0x0000001000107223 */ /* 0x040fe2000000080b */
[----:B------:R-:W-:-:S03]  /*11c0*/  FFMA R0, R0, R9, -R19 ;  /* 0x0000000900007223 */ /* 0x000fc60000000813 */
[----:B------:R-:W-:-:S04]  /*11d0*/  FMUL R2, R3, R16 ;  /* 0x0000001003027220 */ /* 0x000fc80000400000 */
[----:B------:R-:W-:Y:S01]  /*11e0*/  VIADD R3, R2, 0xf3000000 ;  /* 0xf300000002037836 */ /* 0x000fe20000000000 */
[----:B------:R0:W1:Y:S04]  /*11f0*/  MUFU.RSQ R11, R2 ;  /* 0x00000002000b7308 */ /* 0x0000680000001400 */
[----:B------:R-:W-:-:S13]  /*1200*/  ISETP.GT.U32.AND P0, PT, R3, 0x727fffff, PT ;  /* 0x727fffff0300780c */ /* 0x000fda0003f04070 */
[----:B01----:R-:W-:Y:S05]  /*1210*/  @!P0 BRA `(.L_x_9) ;  /* 0x0000000000108947 */ /* 0x003fea0003800000 */
[----:B------:R-:W-:-:S07]  /*1220*/  MOV R13, 0x1240 ;  /* 0x00001240000d7802 */ /* 0x000fce0000000f00 */
[----:B------:R-:W-:Y:S05]  /*1230*/  CALL.REL.NOINC `($__internal_0_$__cuda_sm20_sqrt_rn_f32_slowpath) ;  /* 0x0000000800587944 */ /* 0x000fea0003c00000 */
[----:B------:R-:W-:Y:S01]  /*1240*/  IMAD.MOV.U32 R3, RZ, RZ, R9 ;  /* 0x000000ffff037224 */ /* 0x000fe200078e0009 */
[----:B------:R-:W-:Y:S06]  /*1250*/  BRA `(.L_x_10) ;  /* 0x0000000000107947 */ /* 0x000fec0003800000 */
.L_x_9:
[----:B------:R-:W-:Y:S01]  /*1260*/  FMUL.FTZ R3, R2, R11 ;  /* 0x0000000b02037220 */ /* 0x000fe20000410000 */
[----:B------:R-:W-:-:S03]  /*1270*/  FMUL.FTZ R9, R11, 0.5 ;  /* 0x3f0000000b097820 */ /* 0x000fc60000410000 */
[----:B------:R-:W-:-:S04]  /*1280*/  FFMA R2, -R3, R3, R2 ;  /* 0x0000000303027223 */ /* 0x000fc80000000102 */
[----:B------:R-:W-:-:S07]  /*1290*/  FFMA R3, R2, R9, R3 ;  /* 0x0000000902037223 */ /* 0x000fce0000000003 */
.L_x_10:
[----:B------:R-:W-:Y:S05]  /*12a0*/  BSYNC.RECONVERGENT B1 ;  /* 0x0000000000017941 */ /* 0x000fea0003800200 */
.L_x_8:
[----:B------:R-:W0:Y:S01]  /*12b0*/  MUFU.RCP R2, R3 ;  /* 0x0000000300027308 */ /* 0x000e220000001000 */
[----:B------:R-:W-:Y:S07]  /*12c0*/  BSSY.RECONVERGENT B1, `(.L_x_7) ;  /* 0x000000b000017945 */ /* 0x000fee0003800200 */
[----:B------:R-:W1:Y:S01]  /*12d0*/  FCHK P0, R0, R3 ;  /* 0x0000000300007302 */ /* 0x000e620000000000 */
[----:B0-----:R-:W-:-:S04]  /*12e0*/  FFMA R9, R2, -R3, 1 ;  /* 0x3f80000002097423 */ /* 0x001fc80000000803 */
[----:B------:R-:W-:-:S04]  /*12f0*/  FFMA R9, R2, R9, R2 ;  /* 0x0000000902097223 */ /* 0x000fc80000000002 */
[----:B------:R-:W-:-:S04]  /*1300*/  FFMA R2, R0, R9, RZ ;  /* 0x0000000900027223 */ /* 0x000fc800000000ff */
[----:B------:R-:W-:-:S04]  /*1310*/  FFMA R10, R2, -R3, R0 ;  /* 0x80000003020a7223 */ /* 0x000fc80000000000 */
[----:B------:R-:W-:Y:S01]  /*1320*/  FFMA R11, R9, R10, R2 ;  /* 0x0000000a090b7223 */ /* 0x000fe20000000002 */
[----:B-1----:R-:W-:Y:S06]  /*1330*/  @!P0 BRA `(.L_x_11) ;  /* 0x00000000000c8947 */ /* 0x002fec0003800000 */
[----:B------:R-:W-:-:S07]  /*1340*/  MOV R10, 0x1360 ;  /* 0x00001360000a7802 */ /* 0x000fce0000000f00 */
[----:B------:R-:W-:Y:S05]  /*1350*/  CALL.REL.NOINC `($__internal_1_$__cuda_sm3x_div_rn_noftz_f32_slowpath) ;  /* 0x00000008006c7944 */ /* 0x000fea0003c00000 */
[----:B------:R-:W-:-:S07]  /*1360*/  MOV R11, R0 ;  /* 0x00000000000b7202 */ /* 0x000fce0000000f00 */
.L_x_11:
[----:B------:R-:W-:Y:S05]  /*1370*/  BSYNC.RECONVERGENT B1 ;  /* 0x0000000000017941 */ /* 0x000fea0003800200 */
.L_x_7:
[----:B------:R-:W-:Y:S05]  /*1380*/  BSYNC.RECONVERGENT B0 ;  /* 0x0000000000007941 */ /* 0x000fea0003800200 */
.L_x_6:
[----:B------:R-:W0:Y:S01]  /*1390*/  LDC.U8 R9, c[0x0][0x3a8] ;  /* 0x0000ea00ff097b82 */ /* 0x000e220000000000 */
[----:B------:R-:W1:Y:S01]  /*13a0*/  LDCU.64 UR10, c[0x0][0x3c0] ;  /* 0x00007800ff0a77ac */ /* 0x000e620008000a00 */
[----:B------:R-:W-:Y:S01]  /*13b0*/  IMAD R0, R4, UR4, RZ ;  /* 0x0000000404007c24 */ /* 0x000fe2000f8e02ff */
[----:B------:R-:W-:-:S04]  /*13c0*/  UIADD3 UR5, UPT, UPT, UR4, 0x1, URZ ;  /* 0x0000000104057890 */ /* 0x000fc8000fffe0ff */
[----:B------:R-:W-:-:S04]  /*13d0*/  IADD3 R3, P0, PT, R5, R0, RZ ;  /* 0x0000000005037210 */ /* 0x000fc80007f1e0ff */
[----:B------:R-:W-:Y:S02]  /*13e0*/  LEA.HI.X.SX32 R0, R0, R6, 0x1, P0 ;  /* 0x0000000600007211 */ /* 0x000fe400000f0eff */
[----:B-1----:R-:W-:-:S04]  /*13f0*/  LEA R2, P0, R3, UR10, 0x2 ;  /* 0x0000000a03027c11 */ /* 0x002fc8000f8010ff */
[----:B------:R-:W-:Y:S02]  /*1400*/  LEA.HI.X R3, R3, UR11, R0, 0x2, P0 ;  /* 0x0000000b03037c11 */ /* 0x000fe400080f1400 */
[----:B0-----:R-:W-:-:S03]  /*1410*/  PRMT R0, R9, 0x8880, RZ ;  /* 0x0000888009007816 */ /* 0x001fc600000000ff */
[----:B------:R0:W-:Y:S01]  /*1420*/  STG.E desc[UR8][R2.64], R11 ;  /* 0x0000000b02007986 */ /* 0x0001e2000c101908 */
[----:B------:R-:W-:-:S13]  /*1430*/  ISETP.NE.AND P0, PT, R0, UR5, PT ;  /* 0x0000000500007c0c */ /* 0x000fda000bf05270 */
[----:B0-----:R-:W-:Y:S05]  /*1440*/  @!P0 EXIT ;  /* 0x000000000000894d */ /* 0x001fea0003800000 */
[----:B------:R-:W-:Y:S01]  /*1450*/  UMOV UR4, UR5 ;  /* 0x0000000500047c82 */ /* 0x000fe20008000000 */
[----:B------:R-:W-:Y:S05]  /*1460*/  BRA `(.L_x_12) ;  /* 0xffffffec00607947 */ /* 0x000fea000383ffff */
.L_x_0:
[C---:B------:R-:W-:Y:S01]  /*1470*/  ISETP.GE.U32.AND P0, PT, R2.reuse, 0x4, PT ;  /* 0x000000040200780c */ /* 0x040fe20003f06070 */
[----:B------:R-:W-:Y:S01]  /*1480*/  UMOV UR4, URZ ;  /* 0x000000ff00047c82 */ /* 0x000fe20008000000 */
[----:B------:R-:W-:-:S11]  /*1490*/  LOP3.LUT R7, R2, 0x3, RZ, 0xc0, !PT ;  /* 0x0000000302077812 */ /* 0x000fd600078ec0ff */
[----:B------:R-:W-:Y:S05]  /*14a0*/  @!P0 BRA `(.L_x_13) ;  /* 0x0000000000d08947 */ /* 0x000fea0003800000 */
[----:B------:R-:W0:Y:S01]  /*14b0*/  LDCU UR4, c[0x0][0x3b8] ;  /* 0x00007700ff0477ac */ /* 0x000e220008000800 */
[----:B------:R-:W-:Y:S01]  /*14c0*/  IMAD.MOV.U32 R3, RZ, RZ, 0x7f800000 ;  /* 0x7f800000ff037424 */ /* 0x000fe200078e00ff */
[----:B------:R-:W1:Y:S03]  /*14d0*/  FCHK P0, RZ, RZ ;  /* 0x000000ffff007302 */ /* 0x000e660000000000 */
[----:B------:R-:W-:-:S04]  /*14e0*/  FFMA R0, -RZ, R3, 1 ;  /* 0x3f800000ff007423 */ /* 0x000fc80000000103 */
[----:B------:R-:W-:-:S04]  /*14f0*/  FFMA R0, R0, R3, +INF ;  /* 0x7f80000000007423 */ /* 0x000fc80000000003 */
[----:B------:R-:W-:-:S04]  /*1500*/  FFMA R3, RZ, R0, RZ ;  /* 0x00000000ff037223 */ /* 0x000fc800000000ff */
[----:B------:R-:W-:Y:S01]  /*1510*/  FFMA R2, -RZ, R3, RZ ;  /* 0x00000003ff027223 */ /* 0x000fe200000001ff */
[----:B0-----:R-:W-:-:S03]  /*1520*/  ISETP.LT.AND P2, PT, RZ, UR4, PT ;  /* 0x00000004ff007c0c */ /* 0x001fc6000bf41270 */
[----:B------:R-:W-:Y:S01]  /*1530*/  FFMA R3, R0, R2, R3 ;  /* 0x0000000200037223 */ /* 0x000fe20000000003 */
[----:B-1----:R-:W-:Y:S09]  /*1540*/  @!P0 BRA `(.L_x_14) ;  /* 0x0000000000148947 */ /* 0x002ff20003800000 */
[----:B------:R-:W-:Y:S01]  /*1550*/  IMAD.MOV.U32 R0, RZ, RZ, RZ ;  /* 0x000000ffff007224 */ /* 0x000fe200078e00ff */
[----:B------:R-:W-:Y:S01]  /*1560*/  MOV R10, 0x1590 ;  /* 0x00001590000a7802 */ /* 0x000fe20000000f00 */
[----:B------:R-:W-:-:S07]  /*1570*/  IMAD.MOV.U32 R3, RZ, RZ, RZ ;  /* 0x000000ffff037224 */ /* 0x000fce00078e00ff */
[----:B------:R-:W-:Y:S05]  /*1580*/  CALL.REL.NOINC `($__internal_1_$__cuda_sm3x_div_rn_noftz_f32_slowpath) ;  /* 0x0000000400e07944 */ /* 0x000fea0003c00000 */
[----:B------:R-:W-:-:S07]  /*1590*/  IMAD.MOV.U32 R3, RZ, RZ, R0 ;  /* 0x000000ffff037224 */ /* 0x000fce00078e0000 */
.L_x_14:
[----:B------:R-:W0:Y:S01]  /*15a0*/  LDC.U8 R0, c[0x0][0x3a8] ;  /* 0x0000ea00ff007b82 */ /* 0x000e220000000000 */
[----:B------:R-:W-:Y:S01]  /*15b0*/  FSEL R3, R3, +QNAN , !P2 ;  /* 0x7fc0000003037808 */ /* 0x000fe20005000000 */
[----:B------:R-:W1:Y:S01]  /*15c0*/  LDCU.64 UR6, c[0x0][0x3c0] ;  /* 0x00007800ff0677ac */ /* 0x000e620008000a00 */
[----:B------:R-:W-:Y:S01]  /*15d0*/  PRMT R16, RZ, 0x7610, R16 ;  /* 0x00007610ff107816 */ /* 0x000fe20000000010 */
[----:B------:R-:W-:Y:S01]  /*15e0*/  UMOV UR4, URZ ;  /* 0x000000ff00047c82 */ /* 0x000fe20008000000 */
[----:B0-----:R-:W-:-:S04]  /*15f0*/  PRMT R0, R0, 0x8880, RZ ;  /* 0x0000888000007816 */ /* 0x001fc800000000ff */
[----:B------:R-:W-:-:S04]  /*1600*/  PRMT R2, R0, 0x7710, RZ ;  /* 0x0000771000027816 */ /* 0x000fc800000000ff */
[----:B-1----:R-:W-:-:S07]  /*1610*/  LOP3.LUT R0, R2, 0x7c, RZ, 0xc0, !PT ;  /* 0x0000007c02007812 */ /* 0x002fce00078ec0ff */
.L_x_15:
[----:B------:R-:W-:Y:S01]  /*1620*/  IMAD R9, R4, UR4, RZ ;  /* 0x0000000404097c24 */ /* 0x000fe2000f8e02ff */
[----:B------:R-:W-:Y:S01]  /*1630*/  UIADD3 UR4, UPT, UPT, UR4, 0x4, URZ ;  /* 0x0000000404047890 */ /* 0x000fe2000fffe0ff */
[----:B------:R-:W-:Y:S02]  /*1640*/  VIADD R16, R16, 0x4 ;  /* 0x0000000410107836 */ /* 0x000fe40000000000 */
[----:B------:R-:W-:Y:S01]  /*1650*/  IMAD.IADD R11, R4, 0x1, R9 ;  /* 0x00000001040b7824 */ /* 0x000fe200078e0209 */
[----:B------:R-:W-:-:S03]  /*1660*/  IADD3 R10, P0, PT, R5, R9, RZ ;  /* 0x00000009050a7210 */ /* 0x000fc60007f1e0ff */
[----:B------:R-:W-:Y:S01]  /*1670*/  IMAD.IADD R13, R4, 0x1, R11 ;  /* 0x00000001040d7824 */ /* 0x000fe200078e020b */
[-C--:B------:R-:W-:Y:S02]  /*1680*/  LEA.HI.X.SX32 R9, R9, R6.reuse, 0x1, P0 ;  /* 0x0000000609097211 */ /* 0x080fe400000f0eff */
[----:B------:R-:W-:Y:S01]  /*1690*/  LEA R8, P0, R10, UR6, 0x2 ;  /* 0x000000060a087c11 */ /* 0x000fe2000f8010ff */
[----:B------:R-:W-:Y:S01]  /*16a0*/  IMAD.IADD R14, R4, 0x1, R13 ;  /* 0x00000001040e7824 */ /* 0x000fe200078e020d */
[----:B------:R-:W-:Y:S02]  /*16b0*/  IADD3 R18, P1, PT, R5, R11, RZ ;  /* 0x0000000b05127210 */ /* 0x000fe40007f3e0ff */
[----:B------:R-:W-:Y:S02]  /*16c0*/  LEA.HI.X R9, R10, UR7, R9, 0x2, P0 ;  /* 0x000000070a097c11 */ /* 0x000fe400080f1409 */
[----:B------:R-:W-:Y:S02]  /*16d0*/  LEA.HI.X.SX32 R11, R11, R6, 0x1, P1 ;  /* 0x000000060b0b7211 */ /* 0x000fe400008f0eff */
[----:B------:R-:W-:Y:S01]  /*16e0*/  LEA R10, P0, R18, UR6, 0x2 ;  /* 0x00000006120a7c11 */ /* 0x000fe2000f8010ff */
[----:B------:R0:W-:Y:S01]  /*16f0*/  STG.E desc[UR8][R8.64], R3 ;  /* 0x0000000308007986 */ /* 0x0001e2000c101908 */
[----:B------:R-:W-:-:S02]  /*1700*/  IADD3 R17, P2, PT, R5, R13, RZ ;  /* 0x0000000d05117210 */ /* 0x000fc40007f5e0ff */
[----:B------:R-:W-:Y:S02]  /*1710*/  IADD3 R15, P3, PT, R5, R14, RZ ;  /* 0x0000000e050f7210 */ /* 0x000fe40007f7e0ff */
[----:B------:R-:W-:Y:S02]  /*1720*/  LEA.HI.X R11, R18, UR7, R11, 0x2, P0 ;  /* 0x00000007120b7c11 */ /* 0x000fe400080f140b */
[-C--:B------:R-:W-:Y:S02]  /*1730*/  LEA.HI.X.SX32 R20, R13, R6.reuse, 0x1, P2 ;  /* 0x000000060d147211 */ /* 0x080fe400010f0eff */
[----:B------:R-:W-:Y:S01]  /*1740*/  LEA R12, P1, R17, UR6, 0x2 ;  /* 0x00000006110c7c11 */ /* 0x000fe2000f8210ff */
[----:B------:R0:W-:Y:S01]  /*1750*/  STG.E desc[UR8][R10.64], R3 ;  /* 0x000000030a007986 */ /* 0x0001e2000c101908 */
[----:B------:R-:W-:Y:S02]  /*1760*/  LEA.HI.X.SX32 R18, R14, R6, 0x1, P3 ;  /* 0x000000060e127211 */ /* 0x000fe400018f0eff */
[----:B------:R-:W-:-:S02]  /*1770*/  LEA R14, P0, R15, UR6, 0x2 ;  /* 0x000000060f0e7c11 */ /* 0x000fc4000f8010ff */
[----:B------:R-:W-:Y:S02]  /*1780*/  LEA.HI.X R13, R17, UR7, R20, 0x2, P1 ;  /* 0x00000007110d7c11 */ /* 0x000fe400088f1414 */
[----:B------:R-:W-:Y:S02]  /*1790*/  LEA.HI.X R15, R15, UR7, R18, 0x2, P0 ;  /* 0x000000070f0f7c11 */ /* 0x000fe400080f1412 */
[----:B------:R-:W-:Y:S01]  /*17a0*/  LOP3.LUT R17, R16, 0xff, RZ, 0xc0, !PT ;  /* 0x000000ff10117812 */ /* 0x000fe200078ec0ff */
[----:B------:R0:W-:Y:S03]  /*17b0*/  STG.E desc[UR8][R12.64], R3 ;  /* 0x000000030c007986 */ /* 0x0001e6000c101908 */
[----:B------:R-:W-:Y:S01]  /*17c0*/  ISETP.NE.AND P0, PT, R17, R0, PT ;  /* 0x000000001100720c */ /* 0x000fe20003f05270 */
[----:B------:R0:W-:-:S12]  /*17d0*/  STG.E desc[UR8][R14.64], R3 ;  /* 0x000000030e007986 */ /* 0x0001d8000c101908 */
[----:B0-----:R-:W-:Y:S05]  /*17e0*/  @P0 BRA `(.L_x_15) ;  /* 0xfffffffc008c0947 */ /* 0x001fea000383ffff */
.L_x_13:
[----:B------:R-:W-:-:S13]  /*17f0*/  ISETP.NE.AND P0, PT, R7, RZ, PT ;  /* 0x000000ff0700720c */ /* 0x000fda0003f05270 */
[----:B------:R-:W-:Y:S05]  /*1800*/  @!P0 EXIT ;  /* 0x000000000000894d */ /* 0x000fea0003800000 */
[----:B------:R-:W-:-:S13]  /*1810*/  ISETP.NE.AND P0, PT, R7, 0x1, PT ;  /* 0x000000010700780c */ /* 0x000fda0003f05270 */
        /* <DEDUP_REMOVED lines=15> */
.L_x_17:
[----:B------:R-:W0:Y:S01]  /*1910*/  LDCU.64 UR6, c[0x0][0x3c0] ;  /* 0x00007800ff0677ac */ /* 0x000e220008000a00 */
[----:B------:R-:W-:Y:S01]  /*1920*/  IMAD R3, R4, UR4, RZ ;  /* 0x0000000404037c24 */ /* 0x000fe2000f8e02ff */
[----:B------:R-:W-:-:S03]  /*1930*/  UIADD3 UR4, UPT, UPT, UR4, 0x2, URZ ;  /* 0x0000000204047890 */ /* 0x000fc6000fffe0ff */
[----:B------:R-:W-:Y:S01]  /*1940*/  IMAD.IADD R7, R4, 0x1, R3 ;  /* 0x0000000104077824 */ /* 0x000fe200078e0203 */
[----:B------:R-:W-:-:S04]  /*1950*/  IADD3 R9, P0, PT, R5, R3, RZ ;  /* 0x0000000305097210 */ /* 0x000fc80007f1e0ff */
[----:B------:R-:W-:Y:S02]  /*1960*/  IADD3 R11, P1, PT, R5, R7, RZ ;  /* 0x00000007050b7210 */ /* 0x000fe40007f3e0ff */
[-C--:B------:R-:W-:Y:S02]  /*1970*/  LEA.HI.X.SX32 R14, R3, R6.reuse, 0x1, P0 ;  /* 0x00000006030e7211 */ /* 0x080fe400000f0eff */
[----:B------:R-:W-:Y:S02]  /*1980*/  LEA.HI.X.SX32 R12, R7, R6, 0x1, P1 ;  /* 0x00000006070c7211 */ /* 0x000fe400008f0eff */
[----:B------:R-:W-:Y:S02]  /*1990*/  FSEL R3, R0, +QNAN , !P2 ;  /* 0x7fc0000000037808 */ /* 0x000fe40005000000 */
[----:B0-----:R-:W-:Y:S02]  /*19a0*/  LEA R8, P0, R9, UR6, 0x2 ;  /* 0x0000000609087c11 */ /* 0x001fe4000f8010ff */
[----:B------:R-:W-:-:S02]  /*19b0*/  LEA R10, P1, R11, UR6, 0x2 ;  /* 0x000000060b0a7c11 */ /* 0x000fc4000f8210ff */
[----:B------:R-:W-:Y:S02]  /*19c0*/  LEA.HI.X R9, R9, UR7, R14, 0x2, P0 ;  /* 0x0000000709097c11 */ /* 0x000fe400080f140e */
[----:B------:R-:W-:-:S03]  /*19d0*/  LEA.HI.X R11, R11, UR7, R12, 0x2, P1 ;  /* 0x000000070b0b7c11 */ /* 0x000fc600088f140c */
[----:B------:R0:W-:Y:S04]  /*19e0*/  STG.E desc[UR8][R8.64], R3 ;  /* 0x0000000308007986 */ /* 0x0001e8000c101908 */
[----:B------:R0:W-:Y:S02]  /*19f0*/  STG.E desc[UR8][R10.64], R3 ;  /* 0x000000030a007986 */ /* 0x0001e4000c101908 */
.L_x_16:
[----:B------:R-:W-:-:S04]  /*1a00*/  LOP3.LUT R2, R2, 0x1, RZ, 0xc0, !PT ;  /* 0x0000000102027812 */ /* 0x000fc800078ec0ff */
[----:B------:R-:W-:-:S13]  /*1a10*/  ISETP.NE.U32.AND P0, PT, R2, 0x1, PT ;  /* 0x000000010200780c */ /* 0x000fda0003f05070 */
[----:B------:R-:W-:Y:S05]  /*1a20*/  @P0 EXIT ;  /* 0x000000000000094d */ /* 0x000fea0003800000 */
[----:B------:R-:W1:Y:S01]  /*1a30*/  LDCU UR5, c[0x0][0x3b8] ;  /* 0x00007700ff0577ac */ /* 0x000e620008000800 */
[----:B------:R-:W-:Y:S01]  /*1a40*/  MOV R0, 0x7f800000 ;  /* 0x7f80000000007802 */ /* 0x000fe20000000f00 */
[----:B------:R-:W2:Y:S04]  /*1a50*/  FCHK P0, RZ, RZ ;  /* 0x000000ffff007302 */ /* 0x000ea80000000000 */
[----:B0-----:R-:W-:-:S04]  /*1a60*/  FFMA R3, -RZ, R0, 1 ;  /* 0x3f800000ff037423 */ /* 0x001fc80000000100 */
[----:B------:R-:W-:-:S04]  /*1a70*/  FFMA R0, R3, R0, +INF ;  /* 0x7f80000003007423 */ /* 0x000fc80000000000 */
[----:B------:R-:W-:-:S04]  /*1a80*/  FFMA R3, RZ, R0, RZ ;  /* 0x00000000ff037223 */ /* 0x000fc800000000ff */
[----:B------:R-:W-:Y:S01]  /*1a90*/  FFMA R2, -RZ, R3, RZ ;  /* 0x00000003ff027223 */ /* 0x000fe200000001ff */
[----:B-1----:R-:W-:-:S03]  /*1aa0*/  ISETP.LT.AND P2, PT, RZ, UR5, PT ;  /* 0x00000005ff007c0c */ /* 0x002fc6000bf41270 */
[----:B------:R-:W-:Y:S01]  /*1ab0*/  FFMA R0, R0, R2, R3 ;  /* 0x0000000200007223 */ /* 0x000fe20000000003 */
[----:B--2---:R-:W-:Y:S09]  /*1ac0*/  @!P0 BRA `(.L_x_18) ;  /* 0x0000000000108947 */ /* 0x004ff20003800000 */
[----:B------:R-:W-:Y:S01]  /*1ad0*/  IMAD.MOV.U32 R0, RZ, RZ, RZ ;  /* 0x000000ffff007224 */ /* 0x000fe200078e00ff */
[----:B------:R-:W-:Y:S01]  /*1ae0*/  MOV R10, 0x1b10 ;  /* 0x00001b10000a7802 */ /* 0x000fe20000000f00 */
[----:B------:R-:W-:-:S07]  /*1af0*/  IMAD.MOV.U32 R3, RZ, RZ, RZ ;  /* 0x000000ffff037224 */ /* 0x000fce00078e00ff */
[----:B------:R-:W-:Y:S05]  /*1b00*/  CALL.REL.NOINC `($__internal_1_$__cuda_sm3x_div_rn_noftz_f32_slowpath) ;  /* 0x0000000000807944 */ /* 0x000fea0003c00000 */
.L_x_18:
[----:B------:R-:W0:Y:S01]  /*1b10*/  LDCU.64 UR6, c[0x0][0x3c0] ;  /* 0x00007800ff0677ac */ /* 0x000e220008000a00 */
[----:B------:R-:W-:-:S05]  /*1b20*/  IMAD R4, R4, UR4, RZ ;  /* 0x0000000404047c24 */ /* 0x000fca000f8e02ff */
[----:B------:R-:W-:-:S04]  /*1b30*/  IADD3 R5, P0, PT, R5, R4, RZ ;  /* 0x0000000405057210 */ /* 0x000fc80007f1e0ff */
[----:B------:R-:W-:Y:S02]  /*1b40*/  LEA.HI.X.SX32 R4, R4, R6, 0x1, P0 ;  /* 0x0000000604047211 */ /* 0x000fe400000f0eff */
[----:B0-----:R-:W-:-:S04]  /*1b50*/  LEA R2, P0, R5, UR6, 0x2 ;  /* 0x0000000605027c11 */ /* 0x001fc8000f8010ff */
[----:B------:R-:W-:Y:S02]  /*1b60*/  LEA.HI.X R3, R5, UR7, R4, 0x2, P0 ;  /* 0x0000000705037c11 */ /* 0x000fe400080f1404 */
[----:B------:R-:W-:-:S05]  /*1b70*/  FSEL R5, R0, +QNAN , !P2 ;  /* 0x7fc0000000057808 */ /* 0x000fca0005000000 */
[----:B------:R-:W-:Y:S01]  /*1b80*/  STG.E desc[UR8][R2.64], R5 ;  /* 0x0000000502007986 */ /* 0x000fe2000c101908 */
[----:B------:R-:W-:Y:S05]  /*1b90*/  EXIT ;  /* 0x000000000000794d */ /* 0x000fea0003800000 */
        .weak           $__internal_0_$__cuda_sm20_sqrt_rn_f32_slowpath
        .type           $__internal_0_$__cuda_sm20_sqrt_rn_f32_slowpath,@function
        .size           $__internal_0_$__cuda_sm20_sqrt_rn_f32_slowpath,($__internal_1_$__cuda_sm3x_div_rn_noftz_f32_slowpath - $__internal_0_$__cuda_sm20_sqrt_rn_f32_slowpath)
$__internal_0_$__cuda_sm20_sqrt_rn_f32_slowpath:
[----:B------:R-:W-:-:S13]  /*1ba0*/  LOP3.LUT P0, RZ, R2, 0x7fffffff, RZ, 0xc0, !PT ;  /* 0x7fffffff02ff7812 */ /* 0x000fda000780c0ff */
[----:B------:R-:W-:Y:S01]  /*1bb0*/  @!P0 IMAD.MOV.U32 R3, RZ, RZ, R2 ;  /* 0x000000ffff038224 */ /* 0x000fe200078e0002 */
[----:B------:R-:W-:Y:S06]  /*1bc0*/  @!P0 BRA `(.L_x_19) ;  /* 0x0000000000408947 */ /* 0x000fec0003800000 */
[----:B------:R-:W-:-:S13]  /*1bd0*/  FSETP.GEU.FTZ.AND P0, PT, R2, RZ, PT ;  /* 0x000000ff0200720b */ /* 0x000fda0003f1e000 */
[----:B------:R-:W-:Y:S01]  /*1be0*/  @!P0 IMAD.MOV.U32 R3, RZ, RZ, 0x7fffffff ;  /* 0x7fffffffff038424 */ /* 0x000fe200078e00ff */
[----:B------:R-:W-:Y:S06]  /*1bf0*/  @!P0 BRA `(.L_x_19) ;  /* 0x0000000000348947 */ /* 0x000fec0003800000 */
[----:B------:R-:W-:-:S13]  /*1c00*/  FSETP.GTU.FTZ.AND P0, PT, |R2|, +INF , PT ;  /* 0x7f8000000200780b */ /* 0x000fda0003f1c200 */
[----:B------:R-:W-:Y:S01]  /*1c10*/  @P0 FADD.FTZ R3, R2, 1 ;  /* 0x3f80000002030421 */ /* 0x000fe20000010000 */
[----:B------:R-:W-:Y:S06]  /*1c20*/  @P0 BRA `(.L_x_19) ;  /* 0x0000000000280947 */ /* 0x000fec0003800000 */
[----:B------:R-:W-:-:S13]  /*1c30*/  FSETP.NEU.FTZ.AND P0, PT, |R2|, +INF , PT ;  /* 0x7f8000000200780b */ /* 0x000fda0003f1d200 */
[----:B------:R-:W-:-:S04]  /*1c40*/  @P0 FFMA R9, R2, 1.84467440737095516160e+19, RZ ;  /* 0x5f80000002090823 */ /* 0x000fc800000000ff */
[----:B------:R-:W0:Y:S02]  /*1c50*/  @P0 MUFU.RSQ R10, R9 ;  /* 0x00000009000a0308 */ /* 0x000e240000001400 */
[----:B0-----:R-:W-:Y:S01]  /*1c60*/  @P0 FMUL.FTZ R12, R9, R10 ;  /* 0x0000000a090c0220 */ /* 0x001fe20000410000 */
[----:B------:R-:W-:-:S03]  /*1c70*/  @P0 FMUL.FTZ R10, R10, 0.5 ;  /* 0x3f0000000a0a0820 */ /* 0x000fc60000410000 */
[----:B------:R-:W-:-:S04]  /*1c80*/  @P0 FADD.FTZ R3, -R12, -RZ ;  /* 0x800000ff0c030221 */ /* 0x000fc80000010100 */
[----:B------:R-:W-:Y:S01]  /*1c90*/  @P0 FFMA R11, R12, R3, R9 ;  /* 0x000000030c0b0223 */ /* 0x000fe20000000009 */
[----:B------:R-:W-:-:S03]  /*1ca0*/  @!P0 IMAD.MOV.U32 R3, RZ, RZ, R2 ;  /* 0x000000ffff038224 */ /* 0x000fc600078e0002 */
[----:B------:R-:W-:-:S04]  /*1cb0*/  @P0 FFMA R10, R11, R10, R12 ;  /* 0x0000000a0b0a0223 */ /* 0x000fc8000000000c */
[----:B------:R-:W-:-:S07]  /*1cc0*/  @P0 FMUL.FTZ R3, R10, 2.3283064365386962891e-10 ;  /* 0x2f8000000a030820 */ /* 0x000fce0000410000 */
.L_x_19:
[----:B------:R-:W-:Y:S02]  /*1cd0*/  IMAD.MOV.U32 R9, RZ, RZ, R3 ;  /* 0x000000ffff097224 */ /* 0x000fe400078e0003 */
[----:B------:R-:W-:Y:S02]  /*1ce0*/  IMAD.MOV.U32 R2, RZ, RZ, R13 ;  /* 0x000000ffff027224 */ /* 0x000fe400078e000d */
[----:B------:R-:W-:-:S04]  /*1cf0*/  IMAD.MOV.U32 R3, RZ, RZ, 0x0 ;  /* 0x00000000ff037424 */ /* 0x000fc800078e00ff */
[----:B------:R-:W-:Y:S05]  /*1d00*/  RET.REL.NODEC R2 `(_Z15Pearson_computeiPKfiPK4int2PKicPKciPf) ;  /* 0xffffffe002bc7950 */ /* 0x000fea0003c3ffff */
        .weak           $__internal_1_$__cuda_sm3x_div_rn_noftz_f32_slowpath
        .type           $__internal_1_$__cuda_sm3x_div_rn_noftz_f32_slowpath,@function
        .size           $__internal_1_$__cuda_sm3x_div_rn_noftz_f32_slowpath,(.L_x_33 - $__internal_1_$__cuda_sm3x_div_rn_noftz_f32_slowpath)
$__internal_1_$__cuda_sm3x_div_rn_noftz_f32_slowpath:
[----:B------:R-:W-:Y:S01]  /*1d10*/  SHF.R.U32.HI R11, RZ, 0x17, R3 ;  /* 0x00000017ff0b7819 */ /* 0x000fe20000011603 */
[----:B------:R-:W-:Y:S01]  /*1d20*/  BSSY.RECONVERGENT B2, `(.L_x_20) ;  /* 0x0000062000027945 */ /* 0x000fe20003800200 */
[----:B------:R-:W-:Y:S02]  /*1d30*/  SHF.R.U32.HI R9, RZ, 0x17, R0 ;  /* 0x00000017ff097819 */ /* 0x000fe40000011600 */
[----:B------:R-:W-:Y:S02]  /*1d40*/  LOP3.LUT R11, R11, 0xff, RZ, 0xc0, !PT ;  /* 0x000000ff0b0b7812 */ /* 0x000fe400078ec0ff */
[----:B------:R-:W-:-:S03]  /*1d50*/  LOP3.LUT R14, R9, 0xff, RZ, 0xc0, !PT ;  /* 0x000000ff090e7812 */ /* 0x000fc600078ec0ff */
[----:B------:R-:W-:Y:S02]  /*1d60*/  VIADD R13, R11, 0xffffffff ;  /* 0xffffffff0b0d7836 */ /* 0x000fe40000000000 */
[----:B------:R-:W-:-:S03]  /*1d70*/  VIADD R12, R14, 0xffffffff ;  /* 0xffffffff0e0c7836 */ /* 0x000fc60000000000 */
[----:B------:R-:W-:-:S04]  /*1d80*/  ISETP.GT.U32.AND P0, PT, R13, 0xfd, PT ;  /* 0x000000fd0d00780c */ /* 0x000fc80003f04070 */
[----:B------:R-:W-:-:S13]  /*1d90*/  ISETP.GT.U32.OR P0, PT, R12, 0xfd, P0 ;  /* 0x000000fd0c00780c */ /* 0x000fda0000704470 */
[----:B------:R-:W-:Y:S01]  /*1da0*/  @!P0 IMAD.MOV.U32 R9, RZ, RZ, RZ ;  /* 0x000000ffff098224 */ /* 0x000fe200078e00ff */
[----:B------:R-:W-:Y:S06]  /*1db0*/  @!P0 BRA `(.L_x_21) ;  /* 0x00000000005c8947 */ /* 0x000fec0003800000 */
[----:B------:R-:W-:Y:S02]  /*1dc0*/  FSETP.GTU.FTZ.AND P0, PT, |R0|, +INF , PT ;  /* 0x7f8000000000780b */ /* 0x000fe40003f1c200 */
[----:B------:R-:W-:-:S04]  /*1dd0*/  FSETP.GTU.FTZ.AND P1, PT, |R3|, +INF , PT ;  /* 0x7f8000000300780b */ /* 0x000fc80003f3c200 */
[----:B------:R-:W-:-:S13]  /*1de0*/  PLOP3.LUT P0, PT, P0, P1, PT, 0xf8, 0x8f ;  /* 0x00000000008f781c */ /* 0x000fda0000703f70 */
[----:B------:R-:W-:Y:S05]  /*1df0*/  @P0 BRA `(.L_x_22) ;  /* 0x00000004004c0947 */ /* 0x000fea0003800000 */
[----:B------:R-:W-:-:S13]  /*1e00*/  LOP3.LUT P0, RZ, R3, 0x7fffffff, R0, 0xc8, !PT ;  /* 0x7fffffff03ff7812 */ /* 0x000fda000780c800 */
[----:B------:R-:W-:Y:S05]  /*1e10*/  @!P0 BRA `(.L_x_23) ;  /* 0x00000004003c8947 */ /* 0x000fea0003800000 */
[C---:B------:R-:W-:Y:S02]  /*1e20*/  FSETP.NEU.FTZ.AND P3, PT, |R0|.reuse, +INF , PT ;  /* 0x7f8000000000780b */ /* 0x040fe40003f7d200 */
[----:B------:R-:W-:Y:S02]  /*1e30*/  FSETP.NEU.FTZ.AND P1, PT, |R3|, +INF , PT ;  /* 0x7f8000000300780b */ /* 0x000fe40003f3d200 */
[----:B------:R-:W-:-:S11]  /*1e40*/  FSETP.NEU.FTZ.AND P0, PT, |R0|, +INF , PT ;  /* 0x7f8000000000780b */ /* 0x000fd60003f1d200 */
[----:B------:R-:W-:Y:S05]  /*1e50*/  @!P1 BRA !P3, `(.L_x_23) ;  /* 0x00000004002c9947 */ /* 0x000fea0005800000 */
[----:B------:R-:W-:-:S04]  /*1e60*/  LOP3.LUT P3, RZ, R0, 0x7fffffff, RZ, 0xc0, !PT ;  /* 0x7fffffff00ff7812 */ /* 0x000fc8000786c0ff */
[----:B------:R-:W-:-:S13]  /*1e70*/  PLOP3.LUT P1, PT, P1, P3, PT, 0x2f, 0xf2 ;  /* 0x0000000000f2781c */ /* 0x000fda0000f26577 */
[----:B------:R-:W-:Y:S05]  /*1e80*/  @P1 BRA `(.L_x_24) ;  /* 0x0000000400181947 */ /* 0x000fea0003800000 */
[----:B------:R-:W-:-:S04]  /*1e90*/  LOP3.LUT P1, RZ, R3, 0x7fffffff, RZ, 0xc0, !PT ;  /* 0x7fffffff03ff7812 */ /* 0x000fc8000782c0ff */
[----:B------:R-:W-:-:S13]  /*1ea0*/  PLOP3.LUT P0, PT, P0, P1, PT, 0x2f, 0xf2 ;  /* 0x0000000000f2781c */ /* 0x000fda0000702577 */
[----:B------:R-:W-:Y:S05]  /*1eb0*/  @P0 BRA `(.L_x_25) ;  /* 0x0000000400000947 */ /* 0x000fea0003800000 */
[----:B------:R-:W-:Y:S02]  /*1ec0*/  ISETP.GE.AND P0, PT, R12, RZ, PT ;  /* 0x000000ff0c00720c */ /* 0x000fe40003f06270 */
[----:B------:R-:W-:-:S11]  /*1ed0*/  ISETP.GE.AND P1, PT, R13, RZ, PT ;  /* 0x000000ff0d00720c */ /* 0x000fd60003f26270 */
[----:B------:R-:W-:Y:S01]  /*1ee0*/  @P0 IMAD.MOV.U32 R9, RZ, RZ, RZ ;  /* 0x000000ffff090224 */ /* 0x000fe200078e00ff */
[----:B------:R-:W-:Y:S01]  /*1ef0*/  @!P0 MOV R9, 0xffffffc0 ;  /* 0xffffffc000098802 */ /* 0x000fe20000000f00 */
[----:B------:R-:W-:Y:S01]  /*1f00*/  @!P0 FFMA R0, R0, 1.84467440737095516160e+19, RZ ;  /* 0x5f80000000008823 */ /* 0x000fe200000000ff */
[----:B------:R-:W-:-:S03]  /*1f10*/  @!P1 FFMA R3, R3, 1.84467440737095516160e+19, RZ ;  /* 0x5f80000003039823 */ /* 0x000fc600000000ff */
[----:B------:R-:W-:-:S07]  /*1f20*/  @!P1 VIADD R9, R9, 0x40 ;  /* 0x0000004009099836 */ /* 0x000fce0000000000 */
.L_x_21:
[----:B------:R-:W-:Y:S01]  /*1f30*/  LEA R12, R11, 0xc0800000, 0x17 ;  /* 0xc08000000b0c7811 */ /* 0x000fe200078eb8ff */
[----:B------:R-:W-:Y:S04]  /*1f40*/  BSSY.RECONVERGENT B3, `(.L_x_26) ;  /* 0x0000036000037945 */ /* 0x000fe80003800200 */
[----:B------:R-:W-:Y:S02]  /*1f50*/  IMAD.IADD R12, R3, 0x1, -R12 ;  /* 0x00000001030c7824 */ /* 0x000fe400078e0a0c */
[----:B------:R-:W-:Y:S02]  /*1f60*/  VIADD R3, R14, 0xffffff81 ;  /* 0xffffff810e037836 */ /* 0x000fe40000000000 */
[----:B------:R0:W1:Y:S01]  /*1f70*/  MUFU.RCP R13, R12 ;  /* 0x0000000c000d7308 */ /* 0x0000620000001000 */
[----:B------:R-:W-:Y:S01]  /*1f80*/  FADD.FTZ R15, -R12, -RZ ;  /* 0x800000ff0c0f7221 */ /* 0x000fe20000010100 */
[C---:B------:R-:W-:Y:S01]  /*1f90*/  IMAD R0, R3.reuse, -0x800000, R0 ;  /* 0xff80000003007824 */ /* 0x040fe200078e0200 */
[----:B0-----:R-:W-:-:S05]  /*1fa0*/  IADD3 R12, PT, PT, R3, 0x7f, -R11 ;  /* 0x0000007f030c7810 */ /* 0x001fca0007ffe80b */
[----:B------:R-:W-:Y:S02]  /*1fb0*/  IMAD.IADD R12, R12, 0x1, R9 ;  /* 0x000000010c0c7824 */ /* 0x000fe400078e0209 */
[----:B-1----:R-:W-:-:S04]  /*1fc0*/  FFMA R14, R13, R15, 1 ;  /* 0x3f8000000d0e7423 */ /* 0x002fc8000000000f */
[----:B------:R-:W-:-:S04]  /*1fd0*/  FFMA R16, R13, R14, R13 ;  /* 0x0000000e0d107223 */ /* 0x000fc8000000000d */
[----:B------:R-:W-:-:S04]  /*1fe0*/  FFMA R13, R0, R16, RZ ;  /* 0x00000010000d7223 */ /* 0x000fc800000000ff */
[----:B------:R-:W-:-:S04]  /*1ff0*/  FFMA R14, R15, R13, R0 ;  /* 0x0000000d0f0e7223 */ /* 0x000fc80000000000 */
[----:B------:R-:W-:-:S04]  /*2000*/  FFMA R13, R16, R14, R13 ;  /* 0x0000000e100d7223 */ /* 0x000fc8000000000d */
[----:B------:R-:W-:-:S04]  /*2010*/  FFMA R14, R15, R13, R0 ;  /* 0x0000000d0f0e7223 */ /* 0x000fc80000000000 */
[----:B------:R-:W-:-:S05]  /*2020*/  FFMA R0, R16, R14, R13 ;  /* 0x0000000e10007223 */ /* 0x000fca000000000d */
[----:B------:R-:W-:-:S04]  /*2030*/  SHF.R.U32.HI R3, RZ, 0x17, R0 ;  /* 0x00000017ff037819 */ /* 0x000fc80000011600 */
[----:B------:R-:W-:-:S05]  /*2040*/  LOP3.LUT R3, R3, 0xff, RZ, 0xc0, !PT ;  /* 0x000000ff03037812 */ /* 0x000fca00078ec0ff */
[----:B------:R-:W-:-:S04]  /*2050*/  IMAD.IADD R11, R3, 0x1, R12 ;  /* 0x00000001030b7824 */ /* 0x000fc800078e020c */
[----:B------:R-:W-:-:S05]  /*2060*/  VIADD R3, R11, 0xffffffff ;  /* 0xffffffff0b037836 */ /* 0x000fca0000000000 */
[----:B------:R-:W-:-:S13]  /*2070*/  ISETP.GE.U32.AND P0, PT, R3, 0xfe, PT ;  /* 0x000000fe0300780c */ /* 0x000fda0003f06070 */
[----:B------:R-:W-:Y:S05]  /*2080*/  @!P0 BRA `(.L_x_27) ;  /* 0x0000000000808947 */ /* 0x000fea0003800000 */
[----:B------:R-:W-:-:S13]  /*2090*/  ISETP.GT.AND P0, PT, R11, 0xfe, PT ;  /* 0x000000fe0b00780c */ /* 0x000fda0003f04270 */
[----:B------:R-:W-:Y:S05]  /*20a0*/  @P0 BRA `(.L_x_28) ;  /* 0x00000000006c0947 */ /* 0x000fea0003800000 */
[----:B------:R-:W-:-:S13]  /*20b0*/  ISETP.GE.AND P0, PT, R11, 0x1, PT ;  /* 0x000000010b00780c */ /* 0x000fda0003f06270 */
[----:B------:R-:W-:Y:S05]  /*20c0*/  @P0 BRA `(.L_x_29) ;  /* 0x0000000000740947 */ /* 0x000fea0003800000 */
[----:B------:R-:W-:Y:S02]  /*20d0*/  ISETP.GE.AND P0, PT, R11, -0x18, PT ;  /* 0xffffffe80b00780c */ /* 0x000fe40003f06270 */
[----:B------:R-:W-:-:S11]  /*20e0*/  LOP3.LUT R0, R0, 0x80000000, RZ, 0xc0, !PT ;  /* 0x8000000000007812 */ /* 0x000fd600078ec0ff */
[----:B------:R-:W-:Y:S05]  /*20f0*/  @!P0 BRA `(.L_x_29) ;  /* 0x0000000000688947 */ /* 0x000fea0003800000 */
[CCC-:B------:R-:W-:Y:S01]  /*2100*/  FFMA.RZ R3, R16.reuse, R14.reuse, R13.reuse ;  /* 0x0000000e10037223 */ /* 0x1c0fe2000000c00d */
[CCC-:B------:R-:W-:Y:S01]  /*2110*/  FFMA.RM R12, R16.reuse, R14.reuse, R13.reuse ;  /* 0x0000000e100c7223 */ /* 0x1c0fe2000000400d */
[C---:B------:R-:W-:Y:S02]  /*2120*/  ISETP.NE.AND P3, PT, R11.reuse, RZ, PT ;  /* 0x000000ff0b00720c */ /* 0x040fe40003f65270 */
[----:B------:R-:W-:Y:S02]  /*2130*/  ISETP.NE.AND P1, PT, R11, RZ, PT ;  /* 0x000000ff0b00720c */ /* 0x000fe40003f25270 */
[----:B------:R-:W-:Y:S01]  /*2140*/  LOP3.LUT R9, R3, 0x7fffff, RZ, 0xc0, !PT ;  /* 0x007fffff03097812 */ /* 0x000fe200078ec0ff */
[----:B------:R-:W-:Y:S01]  /*2150*/  FFMA.RP R3, R16, R14, R13 ;  /* 0x0000000e10037223 */ /* 0x000fe2000000800d */
[----:B------:R-:W-:Y:S02]  /*2160*/  VIADD R14, R11, 0x20 ;  /* 0x000000200b0e7836 */ /* 0x000fe40000000000 */
[----:B------:R-:W-:Y:S01]  /*2170*/  LOP3.LUT R9, R9, 0x800000, RZ, 0xfc, !PT ;  /* 0x0080000009097812 */ /* 0x000fe200078efcff */
[----:B------:R-:W-:Y:S01]  /*2180*/  IMAD.MOV R11, RZ, RZ, -R11 ;  /* 0x000000ffff0b7224 */ /* 0x000fe200078e0a0b */
[----:B------:R-:W-:-:S02]  /*2190*/  FSETP.NEU.FTZ.AND P0, PT, R3, R12, PT ;  /* 0x0000000c0300720b */ /* 0x000fc40003f1d000 */
[----:B------:R-:W-:Y:S02]  /*21a0*/  SHF.L.U32 R14, R9, R14, RZ ;  /* 0x0000000e090e7219 */ /* 0x000fe400000006ff */
[----:B------:R-:W-:Y:S02]  /*21b0*/  SEL R12, R11, RZ, P3 ;  /* 0x000000ff0b0c7207 */ /* 0x000fe40001800000 */
[----:B------:R-:W-:Y:S02]  /*21c0*/  ISETP.NE.AND P1, PT, R14, RZ, P1 ;  /* 0x000000ff0e00720c */ /* 0x000fe40000f25270 */
[----:B------:R-:W-:Y:S02]  /*21d0*/  SHF.R.U32.HI R12, RZ, R12, R9 ;  /* 0x0000000cff0c7219 */ /* 0x000fe40000011609 */
[----:B------:R-:W-:Y:S02]  /*21e0*/  PLOP3.LUT P0, PT, P0, P1, PT, 0xf8, 0x8f ;  /* 0x00000000008f781c */ /* 0x000fe40000703f70 */
[----:B------:R-:W-:-:S02]  /*21f0*/  SHF.R.U32.HI R14, RZ, 0x1, R12 ;  /* 0x00000001ff0e7819 */ /* 0x000fc4000001160c */
[----:B------:R-:W-:-:S04]  /*2200*/  SEL R3, RZ, 0x1, !P0 ;  /* 0x00000001ff037807 */ /* 0x000fc80004000000 */
[----:B------:R-:W-:-:S04]  /*2210*/  LOP3.LUT R3, R3, 0x1, R14, 0xf8, !PT ;  /* 0x0000000103037812 */ /* 0x000fc800078ef80e */
[----:B------:R-:W-:-:S05]  /*2220*/  LOP3.LUT R3, R3, R12, RZ, 0xc0, !PT ;  /* 0x0000000c03037212 */ /* 0x000fca00078ec0ff */
[----:B------:R-:W-:-:S05]  /*2230*/  IMAD.IADD R3, R14, 0x1, R3 ;  /* 0x000000010e037824 */ /* 0x000fca00078e0203 */
[----:B------:R-:W-:Y:S01]  /*2240*/  LOP3.LUT R0, R3, R0, RZ, 0xfc, !PT ;  /* 0x0000000003007212 */ /* 0x000fe200078efcff */
[----:B------:R-:W-:Y:S06]  /*2250*/  BRA `(.L_x_29) ;  /* 0x0000000000107947 */ /* 0x000fec0003800000 */
.L_x_28:
[----:B------:R-:W-:-:S04]  /*2260*/  LOP3.LUT R0, R0, 0x80000000, RZ, 0xc0, !PT ;  /* 0x8000000000007812 */ /* 0x000fc800078ec0ff */
[----:B------:R-:W-:Y:S01]  /*2270*/  LOP3.LUT R0, R0, 0x7f800000, RZ, 0xfc, !PT ;  /* 0x7f80000000007812 */ /* 0x000fe200078efcff */
[----:B------:R-:W-:Y:S06]  /*2280*/  BRA `(.L_x_29) ;  /* 0x0000000000047947 */ /* 0x000fec0003800000 */
.L_x_27:
[----:B------:R-:W-:-:S07]  /*2290*/  IMAD R0, R12, 0x800000, R0 ;  /* 0x008000000c007824 */ /* 0x000fce00078e0200 */
.L_x_29:
[----:B------:R-:W-:Y:S05]  /*22a0*/  BSYNC.RECONVERGENT B3 ;  /* 0x0000000000037941 */ /* 0x000fea0003800200 */
.L_x_26:
[----:B------:R-:W-:Y:S05]  /*22b0*/  BRA `(.L_x_30) ;  /* 0x0000000000207947 */ /* 0x000fea0003800000 */
.L_x_25:
[----:B------:R-:W-:-:S04]  /*22c0*/  LOP3.LUT R0, R3, 0x80000000, R0, 0x48, !PT ;  /* 0x8000000003007812 */ /* 0x000fc800078e4800 */
[----:B------:R-:W-:Y:S01]  /*22d0*/  LOP3.LUT R0, R0, 0x7f800000, RZ, 0xfc, !PT ;  /* 0x7f80000000007812 */ /* 0x000fe200078efcff */
[----:B------:R-:W-:Y:S06]  /*22e0*/  BRA `(.L_x_30) ;  /* 0x0000000000147947 */ /* 0x000fec0003800000 */
.L_x_24:
[----:B------:R-:W-:Y:S01]  /*22f0*/  LOP3.LUT R0, R3, 0x80000000, R0, 0x48, !PT ;  /* 0x8000000003007812 */ /* 0x000fe200078e4800 */
[----:B------:R-:W-:Y:S06]  /*2300*/  BRA `(.L_x_30) ;  /* 0x00000000000c7947 */ /* 0x000fec0003800000 */
.L_x_23:
[----:B------:R-:W0:Y:S01]  /*2310*/  MUFU.RSQ R0, -QNAN ;  /* 0xffc0000000007908 */ /* 0x000e220000001400 */
[----:B------:R-:W-:Y:S05]  /*2320*/  BRA `(.L_x_30) ;  /* 0x0000000000047947 */ /* 0x000fea0003800000 */
.L_x_22:
[----:B------:R-:W-:-:S07]  /*2330*/  FADD.FTZ R0, R0, R3 ;  /* 0x0000000300007221 */ /* 0x000fce0000010000 */
.L_x_30:
[----:B------:R-:W-:Y:S05]  /*2340*/  BSYNC.RECONVERGENT B2 ;  /* 0x0000000000027941 */ /* 0x000fea0003800200 */
.L_x_20:
[----:B------:R-:W-:-:S04]  /*2350*/  IMAD.MOV.U32 R11, RZ, RZ, 0x0 ;  /* 0x00000000ff0b7424 */ /* 0x000fc800078e00ff */
[----:B0-----:R-:W-:Y:S05]  /*2360*/  RET.REL.NODEC R10 `(_Z15Pearson_computeiPKfiPK4int2PKicPKciPf) ;  /* 0xffffffdc0a247950 */ /* 0x001fea0003c3ffff */
.L_x_31:
[----:B------:R-:W-:-:S00]  /*2370*/  BRA `(.L_x_31) ;  /* 0xfffffffc00fc7947 */ /* 0x000fc0000383ffff */
[----:B------:R-:W-:-:S00]  /*2380*/  NOP ;  /* 0x0000000000007918 */ /* 0x000fc00000000000 */
[----:B------:R-:W-:-:S00]  /*2390*/  NOP ;  /* 0x0000000000007918 */ /* 0x000fc00000000000 */
[----:B------:R-:W-:-:S00]  /*23a0*/  NOP ;  /* 0x0000000000007918 */ /* 0x000fc00000000000 */
[----:B------:R-:W-:-:S00]  /*23b0*/  NOP ;  /* 0x0000000000007918 */ /* 0x000fc00000000000 */
[----:B------:R-:W-:-:S00]  /*23c0*/  NOP ;  /* 0x0000000000007918 */ /* 0x000fc00000000000 */
[----:B------:R-:W-:-:S00]  /*23d0*/  NOP ;  /* 0x0000000000007918 */ /* 0x000fc00000000000 */
[----:B------:R-:W-:-:S00]  /*23e0*/  NOP ;  /* 0x0000000000007918 */ /* 0x000fc00000000000 */
[----:B------:R-:W-:-:S00]  /*23f0*/  NOP ;  /* 0x0000000000007918 */ /* 0x000fc00000000000 */
.L_x_33:


//--------------------- .nv.shared.reserved.0     --------------------------
	.section	.nv.shared.reserved.0,"aw",@nobits
	.weak		__nv_reservedSMEM_offset_0_alias
	.size		__nv_reservedSMEM_offset_0_alias, 0, 64
	.other		__nv_reservedSMEM_offset_0_alias,@"STO_CUDA_RESERVED_SHARED STV_DEFAULT"
__nv_reservedSMEM_offset_0_alias:
	.zero		0
	.zero		64


//--------------------- .nv.constant0._Z15Pearson_computeiPKfiPK4int2PKicPKciPf --------------------------
	.section	.nv.constant0._Z15Pearson_computeiPKfiPK4int2PKicPKciPf,"a",@progbits
	.sectionflags	@""
	.align	4
.nv.constant0._Z15Pearson_computeiPKfiPK4int2PKicPKciPf:
	.zero		968


//--------------------- SYMBOLS --------------------------

	.type		.nv.reservedSmem.offset0,@object
	.size		.nv.reservedSmem.offset0,0x4
